	.target	sm_80

	.elftype	@"ET_EXEC"


//--------------------- .note.nv.tkinfo           --------------------------
	.section	.note.nv.tkinfo,"",@"SHT_NOTE"
	.sectionflags	@"SHF_NOTE_NV_TKINFO"
	.tkinfo
        /*0018*/ 	.word	0x00000002
        /*0030*/ 	.string	""
        /*0030*/ 	.string	"ptxas"
        /*0030*/ 	.string	"Cuda compilation tools, release 13.0, V13.0.88"
        /*0030*/ 	.string	"Build cuda_13.0.r13.0/compiler.36424714_0"
        /*0030*/ 	.string	"-v  -suppress-debug-info  -lineinfo  -arch sm_80 "



//--------------------- .note.nv.cuinfo           --------------------------
	.section	.note.nv.cuinfo,"",@"SHT_NOTE"
	.sectionflags	@"SHF_NOTE_NV_CUINFO"
        /*0018*/ 	.short	0x0002
        /*001a*/ 	.short	0x0050
        /*001c*/ 	.short	0x0082
	.zero		2


//--------------------- .nv.info                  --------------------------
	.section	.nv.info,"",@"SHT_CUDA_INFO"
	.align	4


	//----- nvinfo : EIATTR_REGCOUNT
	.align		4
        /*0000*/ 	.byte	0x04, 0x2f
        /*0002*/ 	.short	(.L_1 - .L_0)
	.align		4
.L_0:
        /*0004*/ 	.word	index@(matmul_kernel)
        /*0008*/ 	.word	0x00000080


	//----- nvinfo : EIATTR_FRAME_SIZE
	.align		4
.L_1:
        /*000c*/ 	.byte	0x04, 0x11
        /*000e*/ 	.short	(.L_3 - .L_2)
	.align		4
.L_2:
        /*0010*/ 	.word	index@(matmul_kernel)
        /*0014*/ 	.word	0x00000000


	//----- nvinfo : EIATTR_MIN_STACK_SIZE
	.align		4
.L_3:
        /*0018*/ 	.byte	0x04, 0x12
        /*001a*/ 	.short	(.L_5 - .L_4)
	.align		4
.L_4:
        /*001c*/ 	.word	index@(matmul_kernel)
        /*0020*/ 	.word	0x00000000
.L_5:


//--------------------- .nv.info.matmul_kernel    --------------------------
	.section	.nv.info.matmul_kernel,"",@"SHT_CUDA_INFO"
	.sectionflags	@""
	.align	4


	//----- nvinfo : EIATTR_CUDA_API_VERSION
	.align		4
        /*0000*/ 	.byte	0x04, 0x37
        /*0002*/ 	.short	(.L_7 - .L_6)
.L_6:
        /*0004*/ 	.word	0x00000082


	//----- nvinfo : EIATTR_SW2861232_WAR
	.align		4
.L_7:
        /*0008*/ 	.byte	0x01, 0x35
	.zero		2


	//----- nvinfo : EIATTR_PARAM_CBANK
	.align		4
        /*000c*/ 	.byte	0x04, 0x0a
        /*000e*/ 	.short	(.L_9 - .L_8)
	.align		4
.L_8:
        /*0010*/ 	.word	index@(.nv.constant0.matmul_kernel)
        /*0014*/ 	.short	0x0160
        /*0016*/ 	.short	0x0050


	//----- nvinfo : EIATTR_CBANK_PARAM_SIZE
	.align		4
.L_9:
        /*0018*/ 	.byte	0x03, 0x19
        /*001a*/ 	.short	0x0050


	//----- nvinfo : EIATTR_KPARAM_INFO
	.align		4
        /*001c*/ 	.byte	0x04, 0x17
        /*001e*/ 	.short	(.L_11 - .L_10)
.L_10:
        /*0020*/ 	.word	0x00000000
        /*0024*/ 	.short	0x000d
        /*0026*/ 	.short	0x0048
        /*0028*/ 	.byte	0x00, 0xf4, 0x21, 0x00


	//----- nvinfo : EIATTR_KPARAM_INFO
	.align		4
.L_11:
        /*002c*/ 	.byte	0x04, 0x17
        /*002e*/ 	.short	(.L_13 - .L_12)
.L_12:
        /*0030*/ 	.word	0x00000000
        /*0034*/ 	.short	0x000c
        /*0036*/ 	.short	0x0040
        /*0038*/ 	.byte	0x00, 0xf4, 0x21, 0x00


	//----- nvinfo : EIATTR_KPARAM_INFO
	.align		4
.L_13:
        /*003c*/ 	.byte	0x04, 0x17
        /*003e*/ 	.short	(.L_15 - .L_14)
.L_14:
        /*0040*/ 	.word	0x00000000
        /*0044*/ 	.short	0x000b
        /*0046*/ 	.short	0x0038
        /*0048*/ 	.byte	0x00, 0xf0, 0x11, 0x00


	//----- nvinfo : EIATTR_KPARAM_INFO
	.align		4
.L_15:
        /*004c*/ 	.byte	0x04, 0x17
        /*004e*/ 	.short	(.L_17 - .L_16)
.L_16:
        /*0050*/ 	.word	0x00000000
        /*0054*/ 	.short	0x000a
        /*0056*/ 	.short	0x0034
        /*0058*/ 	.byte	0x00, 0xf0, 0x11, 0x00


	//----- nvinfo : EIATTR_KPARAM_INFO
	.align		4
.L_17:
        /*005c*/ 	.byte	0x04, 0x17
        /*005e*/ 	.short	(.L_19 - .L_18)
.L_18:
        /*0060*/ 	.word	0x00000000
        /*0064*/ 	.short	0x0009
        /*0066*/ 	.short	0x0030
        /*0068*/ 	.byte	0x00, 0xf0, 0x11, 0x00


	//----- nvinfo : EIATTR_KPARAM_INFO
	.align		4
.L_19:
        /*006c*/ 	.byte	0x04, 0x17
        /*006e*/ 	.short	(.L_21 - .L_20)
.L_20:
        /*0070*/ 	.word	0x00000000
        /*0074*/ 	.short	0x0008
        /*0076*/ 	.short	0x002c
        /*0078*/ 	.byte	0x00, 0xf0, 0x11, 0x00


	//----- nvinfo : EIATTR_KPARAM_INFO
	.align		4
.L_21:
        /*007c*/ 	.byte	0x04, 0x17
        /*007e*/ 	.short	(.L_23 - .L_22)
.L_22:
        /*0080*/ 	.word	0x00000000
        /*0084*/ 	.short	0x0007
        /*0086*/ 	.short	0x0028
        /*0088*/ 	.byte	0x00, 0xf0, 0x11, 0x00


	//----- nvinfo : EIATTR_KPARAM_INFO
	.align		4
.L_23:
        /*008c*/ 	.byte	0x04, 0x17
        /*008e*/ 	.short	(.L_25 - .L_24)
.L_24:
        /*0090*/ 	.word	0x00000000
        /*0094*/ 	.short	0x0006
        /*0096*/ 	.short	0x0024
        /*0098*/ 	.byte	0x00, 0xf0, 0x11, 0x00


	//----- nvinfo : EIATTR_KPARAM_INFO
	.align		4
.L_25:
        /*009c*/ 	.byte	0x04, 0x17
        /*009e*/ 	.short	(.L_27 - .L_26)
.L_26:
        /*00a0*/ 	.word	0x00000000
        /*00a4*/ 	.short	0x0005
        /*00a6*/ 	.short	0x0020
        /*00a8*/ 	.byte	0x00, 0xf0, 0x11, 0x00


	//----- nvinfo : EIATTR_KPARAM_INFO
	.align		4
.L_27:
        /*00ac*/ 	.byte	0x04, 0x17
        /*00ae*/ 	.short	(.L_29 - .L_28)
.L_28:
        /*00b0*/ 	.word	0x00000000
        /*00b4*/ 	.short	0x0004
        /*00b6*/ 	.short	0x001c
        /*00b8*/ 	.byte	0x00, 0xf0, 0x11, 0x00


	//----- nvinfo : EIATTR_KPARAM_INFO
	.align		4
.L_29:
        /*00bc*/ 	.byte	0x04, 0x17
        /*00be*/ 	.short	(.L_31 - .L_30)
.L_30:
        /*00c0*/ 	.word	0x00000000
        /*00c4*/ 	.short	0x0003
        /*00c6*/ 	.short	0x0018
        /*00c8*/ 	.byte	0x00, 0xf0, 0x11, 0x00


	//----- nvinfo : EIATTR_KPARAM_INFO
	.align		4
.L_31:
        /*00cc*/ 	.byte	0x04, 0x17
        /*00ce*/ 	.short	(.L_33 - .L_32)
.L_32:
        /*00d0*/ 	.word	0x00000000
        /*00d4*/ 	.short	0x0002
        /*00d6*/ 	.short	0x0010
        /*00d8*/ 	.byte	0x00, 0xf4, 0x21, 0x00


	//----- nvinfo : EIATTR_KPARAM_INFO
	.align		4
.L_33:
        /*00dc*/ 	.byte	0x04, 0x17
        /*00de*/ 	.short	(.L_35 - .L_34)
.L_34:
        /*00e0*/ 	.word	0x00000000
        /*00e4*/ 	.short	0x0001
        /*00e6*/ 	.short	0x0008
        /*00e8*/ 	.byte	0x00, 0xf4, 0x21, 0x00


	//----- nvinfo : EIATTR_KPARAM_INFO
	.align		4
.L_35:
        /*00ec*/ 	.byte	0x04, 0x17
        /*00ee*/ 	.short	(.L_37 - .L_36)
.L_36:
        /*00f0*/ 	.word	0x00000000
        /*00f4*/ 	.short	0x0000
        /*00f6*/ 	.short	0x0000
        /*00f8*/ 	.byte	0x00, 0xf4, 0x21, 0x00


	//----- nvinfo : EIATTR_MAXREG_COUNT
	.align		4
.L_37:
        /*00fc*/ 	.byte	0x03, 0x1b
        /*00fe*/ 	.short	0x00ff


	//----- nvinfo : EIATTR_NUM_BARRIERS
	.align		4
        /*0100*/ 	.byte	0x02, 0x4c
        /*0102*/ 	.byte	0x01
	.zero		1


	//----- nvinfo : EIATTR_MERCURY_ISA_VERSION
	.align		4
        /*0104*/ 	.byte	0x03, 0x5f
        /*0106*/ 	.short	0x0000


	//----- nvinfo : EIATTR_EXIT_INSTR_OFFSETS
	.align		4
        /*0108*/ 	.byte	0x04, 0x1c
        /*010a*/ 	.short	(.L_39 - .L_38)


	//   ....[0]....
.L_38:
        /*010c*/ 	.word	0x00002db0


	//   ....[1]....
        /*0110*/ 	.word	0x00002de0


	//----- nvinfo : EIATTR_REQNTID
	.align		4
.L_39:
        /*0114*/ 	.byte	0x04, 0x10
        /*0116*/ 	.short	(.L_41 - .L_40)
.L_40:
        /*0118*/ 	.word	0x00000080
        /*011c*/ 	.word	0x00000001
        /*0120*/ 	.word	0x00000001
.L_41:


//--------------------- .nv.callgraph             --------------------------
	.section	.nv.callgraph,"",@"SHT_CUDA_CALLGRAPH"
	.align	4
	.sectionentsize	8
	.align		4
        /*0000*/ 	.word	0x00000000
	.align		4
        /*0004*/ 	.word	0xffffffff
	.align		4
        /*0008*/ 	.word	0x00000000
	.align		4
        /*000c*/ 	.word	0xfffffffe
	.align		4
        /*0010*/ 	.word	0x00000000
	.align		4
        /*0014*/ 	.word	0xfffffffd
	.align		4
        /*0018*/ 	.word	0x00000000
	.align		4
        /*001c*/ 	.word	0xfffffffc


//--------------------- .nv.rel.action            --------------------------
	.section	.nv.rel.action,"",@"SHT_CUDA_RELOCINFO"
	.align	8
	.sectionentsize	8
        /*0000*/ 	.byte	0x73, 0x00, 0x00, 0x00, 0x00, 0x00, 0x00, 0x00, 0x00, 0x00, 0x00, 0x11, 0x25, 0x00, 0x05, 0x36


//--------------------- .nv.constant0.matmul_kernel --------------------------
	.section	.nv.constant0.matmul_kernel,"a",@progbits
	.sectionflags	@""
	.align	4
.nv.constant0.matmul_kernel:
	.zero		432


//--------------------- .text.matmul_kernel       --------------------------
	.section	.text.matmul_kernel,"ax",@progbits
	.sectioninfo	@"SHI_REGISTERS=128"
	.align	128
        .global         matmul_kernel
        .type           matmul_kernel,@function
        .size           matmul_kernel,(.L_x_4 - matmul_kernel)
        .other          matmul_kernel,@"STO_CUDA_ENTRY STV_DEFAULT"
matmul_kernel:
.text.matmul_kernel:
[----:B------:R-:W-:Y:S02]  /*0000*/  IMAD.MOV.U32 R1, RZ, RZ, c[0x0][0x28] ;  /* 0x00000a00ff017624 */ /* 0x000fe400078e00ff */
[----:B------:R-:W-:Y:S01]  /*0010*/  IMAD.MOV.U32 R0, RZ, RZ, c[0x0][0x17c] ;  /* 0x00005f00ff007624 */ /* 0x000fe200078e00ff */
[----:B------:R-:W0:Y:S01]  /*0020*/  S2R R5, SR_CTAID.X ;  /* 0x0000000000057919 */ /* 0x000e220000002500 */
[----:B------:R-:W-:Y:S01]  /*0030*/  IMAD.MOV.U32 R21, RZ, RZ, c[0x0][0x180] ;  /* 0x00006000ff157624 */ /* 0x000fe200078e00ff */
[----:B------:R-:W-:Y:S02]  /*0040*/  ULDC UR4, c[0x0][0x180] ;  /* 0x0000600000047ab9 */ /* 0x000fe40000000800 */
[----:B------:R-:W-:Y:S01]  /*0050*/  IADD3 R0, R0, 0x3f, RZ ;  /* 0x0000003f00007810 */ /* 0x000fe20007ffe0ff */
[----:B------:R-:W-:Y:S01]  /*0060*/  ULDC.64 UR6, c[0x0][0x118] ;  /* 0x0000460000067ab9 */ /* 0x000fe20000000a00 */
[----:B------:R-:W-:Y:S02]  /*0070*/  IADD3 R21, R21, 0x1f, RZ ;  /* 0x0000001f15157810 */ /* 0x000fe40007ffe0ff */
[----:B------:R-:W-:-:S04]  /*0080*/  SHF.R.S32.HI R3, RZ, 0x1f, R0 ;  /* 0x0000001fff037819 */ /* 0x000fc80000011400 */
[----:B------:R-:W-:-:S04]  /*0090*/  LEA.HI R3, R3, R0, RZ, 0x6 ;  /* 0x0000000003037211 */ /* 0x000fc800078f30ff */
[----:B------:R-:W-:-:S05]  /*00a0*/  SHF.R.S32.HI R3, RZ, 0x6, R3 ;  /* 0x00000006ff037819 */ /* 0x000fca0000011403 */
[----:B------:R-:W-:Y:S01]  /*00b0*/  IMAD.SHL.U32 R4, R3, 0x8, RZ ;  /* 0x0000000803047824 */ /* 0x000fe200078e00ff */
[----:B0-----:R-:W-:-:S04]  /*00c0*/  IABS R8, R5 ;  /* 0x0000000500087213 */ /* 0x001fc80000000000 */
[-C--:B------:R-:W-:Y:S02]  /*00d0*/  IABS R7, R4.reuse ;  /* 0x0000000400077213 */ /* 0x080fe40000000000 */
[----:B------:R-:W-:Y:S02]  /*00e0*/  IABS R10, R4 ;  /* 0x00000004000a7213 */ /* 0x000fe40000000000 */
[----:B------:R-:W0:Y:S08]  /*00f0*/  I2F.RP R0, R7 ;  /* 0x0000000700007306 */ /* 0x000e300000209400 */
[----:B0-----:R-:W0:Y:S02]  /*0100*/  MUFU.RCP R0, R0 ;  /* 0x0000000000007308 */ /* 0x001e240000001000 */
[----:B0-----:R-:W-:Y:S01]  /*0110*/  IADD3 R2, R0, 0xffffffe, RZ ;  /* 0x0ffffffe00027810 */ /* 0x001fe20007ffe0ff */
[----:B------:R-:W-:-:S05]  /*0120*/  IMAD.MOV R0, RZ, RZ, -R10 ;  /* 0x000000ffff007224 */ /* 0x000fca00078e0a0a */
[----:B------:R0:W1:Y:S02]  /*0130*/  F2I.FTZ.U32.TRUNC.NTZ R3, R2 ;  /* 0x0000000200037305 */ /* 0x000064000021f000 */
[----:B0-----:R-:W-:Y:S02]  /*0140*/  IMAD.MOV.U32 R2, RZ, RZ, RZ ;  /* 0x000000ffff027224 */ /* 0x001fe400078e00ff */
[----:B-1----:R-:W-:-:S04]  /*0150*/  IMAD.MOV R6, RZ, RZ, -R3 ;  /* 0x000000ffff067224 */ /* 0x002fc800078e0a03 */
[----:B------:R-:W-:Y:S02]  /*0160*/  IMAD R9, R6, R7, RZ ;  /* 0x0000000706097224 */ /* 0x000fe400078e02ff */
[----:B------:R-:W-:Y:S02]  /*0170*/  IMAD.MOV.U32 R6, RZ, RZ, R8 ;  /* 0x000000ffff067224 */ /* 0x000fe400078e0008 */
[----:B------:R-:W-:-:S06]  /*0180*/  IMAD.HI.U32 R3, R3, R9, R2 ;  /* 0x0000000903037227 */ /* 0x000fcc00078e0002 */
[----:B------:R-:W-:-:S04]  /*0190*/  IMAD.HI.U32 R3, R3, R6, RZ ;  /* 0x0000000603037227 */ /* 0x000fc800078e00ff */
[----:B------:R-:W-:-:S05]  /*01a0*/  IMAD R0, R3, R0, R6 ;  /* 0x0000000003007224 */ /* 0x000fca00078e0206 */
[----:B------:R-:W-:-:S13]  /*01b0*/  ISETP.GT.U32.AND P1, PT, R7, R0, PT ;  /* 0x000000000700720c */ /* 0x000fda0003f24070 */
[----:B------:R-:W-:Y:S01]  /*01c0*/  @!P1 IMAD.IADD R0, R0, 0x1, -R7 ;  /* 0x0000000100009824 */ /* 0x000fe200078e0a07 */
[----:B------:R-:W-:Y:S02]  /*01d0*/  @!P1 IADD3 R3, R3, 0x1, RZ ;  /* 0x0000000103039810 */ /* 0x000fe40007ffe0ff */
[----:B------:R-:W-:Y:S02]  /*01e0*/  ISETP.NE.AND P1, PT, R4, RZ, PT ;  /* 0x000000ff0400720c */ /* 0x000fe40003f25270 */
[----:B------:R-:W-:Y:S02]  /*01f0*/  ISETP.GE.U32.AND P0, PT, R0, R7, PT ;  /* 0x000000070000720c */ /* 0x000fe40003f06070 */
[----:B------:R-:W-:-:S04]  /*0200*/  LOP3.LUT R0, R5, R4, RZ, 0x3c, !PT ;  /* 0x0000000405007212 */ /* 0x000fc800078e3cff */
[----:B------:R-:W-:Y:S01]  /*0210*/  ISETP.GE.AND P2, PT, R0, RZ, PT ;  /* 0x000000ff0000720c */ /* 0x000fe20003f46270 */
[----:B------:R-:W-:-:S05]  /*0220*/  IMAD.MOV.U32 R0, RZ, RZ, 0x1f ;  /* 0x0000001fff007424 */ /* 0x000fca00078e00ff */
[----:B------:R-:W-:Y:S02]  /*0230*/  IADD3 R0, R0, c[0x0][0x178], RZ ;  /* 0x00005e0000007a10 */ /* 0x000fe40007ffe0ff */
[----:B------:R-:W-:-:S05]  /*0240*/  @P0 IADD3 R3, R3, 0x1, RZ ;  /* 0x0000000103030810 */ /* 0x000fca0007ffe0ff */
[----:B------:R-:W-:Y:S01]  /*0250*/  IMAD.MOV.U32 R2, RZ, RZ, R3 ;  /* 0x000000ffff027224 */ /* 0x000fe200078e0003 */
[----:B------:R-:W-:-:S03]  /*0260*/  SHF.R.S32.HI R3, RZ, 0x1f, R0 ;  /* 0x0000001fff037819 */ /* 0x000fc60000011400 */
[----:B------:R-:W-:Y:S01]  /*0270*/  @!P2 IMAD.MOV R2, RZ, RZ, -R2 ;  /* 0x000000ffff02a224 */ /* 0x000fe200078e0a02 */
[----:B------:R-:W-:Y:S02]  /*0280*/  @!P1 LOP3.LUT R2, RZ, R4, RZ, 0x33, !PT ;  /* 0x00000004ff029212 */ /* 0x000fe400078e33ff */
[----:B------:R-:W-:-:S03]  /*0290*/  LEA.HI R3, R3, R0, RZ, 0x5 ;  /* 0x0000000003037211 */ /* 0x000fc600078f28ff */
[----:B------:R-:W-:Y:S02]  /*02a0*/  IMAD.SHL.U32 R84, R2, 0x8, RZ ;  /* 0x0000000802547824 */ /* 0x000fe400078e00ff */
[----:B------:R-:W-:-:S03]  /*02b0*/  IMAD.MOV R2, RZ, RZ, -R2 ;  /* 0x000000ffff027224 */ /* 0x000fc600078e0a02 */
[----:B------:R-:W-:Y:S01]  /*02c0*/  LEA.HI.SX32 R3, R3, -R84, 0x1b ;  /* 0x8000005403037211 */ /* 0x000fe200078fdaff */
[----:B------:R-:W-:-:S03]  /*02d0*/  IMAD R4, R4, R2, R5 ;  /* 0x0000000204047224 */ /* 0x000fc600078e0205 */
[----:B------:R-:W-:Y:S02]  /*02e0*/  IMNMX R11, R3, 0x8, PT ;  /* 0x00000008030b7817 */ /* 0x000fe40003800200 */
[----:B------:R-:W-:Y:S02]  /*02f0*/  IABS R9, R4 ;  /* 0x0000000400097213 */ /* 0x000fe40000000000 */
[----:B------:R-:W-:-:S04]  /*0300*/  IABS R7, R11 ;  /* 0x0000000b00077213 */ /* 0x000fc80000000000 */
[----:B------:R-:W0:Y:S08]  /*0310*/  I2F.RP R0, R7 ;  /* 0x0000000700007306 */ /* 0x000e300000209400 */
[----:B0-----:R-:W0:Y:S02]  /*0320*/  MUFU.RCP R0, R0 ;  /* 0x0000000000007308 */ /* 0x001e240000001000 */
[----:B0-----:R-:W-:-:S06]  /*0330*/  IADD3 R3, R0, 0xffffffe, RZ ;  /* 0x0ffffffe00037810 */ /* 0x001fcc0007ffe0ff */
[----:B------:R-:W0:Y:S02]  /*0340*/  F2I.FTZ.U32.TRUNC.NTZ R3, R3 ;  /* 0x0000000300037305 */ /* 0x000e24000021f000 */
[----:B0-----:R-:W-:-:S04]  /*0350*/  IMAD.MOV R6, RZ, RZ, -R3 ;  /* 0x000000ffff067224 */ /* 0x001fc800078e0a03 */
[----:B------:R-:W-:Y:S01]  /*0360*/  IMAD.MOV.U32 R2, RZ, RZ, R6 ;  /* 0x000000ffff027224 */ /* 0x000fe200078e0006 */
[----:B------:R-:W-:-:S03]  /*0370*/  IABS R6, R11 ;  /* 0x0000000b00067213 */ /* 0x000fc60000000000 */
[----:B------:R-:W-:Y:S02]  /*0380*/  IMAD R5, R2, R7, RZ ;  /* 0x0000000702057224 */ /* 0x000fe400078e02ff */
[----:B------:R-:W-:Y:S02]  /*0390*/  IMAD.MOV.U32 R2, RZ, RZ, RZ ;  /* 0x000000ffff027224 */ /* 0x000fe400078e00ff */
[----:B------:R-:W-:Y:S02]  /*03a0*/  IMAD.MOV R0, RZ, RZ, -R6 ;  /* 0x000000ffff007224 */ /* 0x000fe400078e0a06 */
        /* <DEDUP_REMOVED lines=9> */
[----:B------:R-:W-:Y:S02]  /*0440*/  ISETP.GE.AND P2, PT, R0, RZ, PT ;  /* 0x000000ff0000720c */ /* 0x000fe40003f46270 */
[----:B------:R-:W0:Y:S05]  /*0450*/  S2R R0, SR_TID.X ;  /* 0x0000000000007919 */ /* 0x000e2a0000002100 */
[----:B------:R-:W-:Y:S02]  /*0460*/  @P0 IADD3 R2, R2, 0x1, RZ ;  /* 0x0000000102020810 */ /* 0x000fe40007ffe0ff */
[----:B------:R-:W-:-:S03]  /*0470*/  ISETP.GT.AND P0, PT, R21, 0x1f, PT ;  /* 0x0000001f1500780c */ /* 0x000fc60003f04270 */
[----:B------:R-:W-:-:S04]  /*0480*/  IMAD.MOV.U32 R9, RZ, RZ, R2 ;  /* 0x000000ffff097224 */ /* 0x000fc800078e0002 */
[----:B------:R-:W-:Y:S01]  /*0490*/  @!P2 IMAD.MOV R9, RZ, RZ, -R9 ;  /* 0x000000ffff09a224 */ /* 0x000fe200078e0a09 */
[----:B------:R-:W-:-:S05]  /*04a0*/  @!P1 LOP3.LUT R9, RZ, R11, RZ, 0x33, !PT ;  /* 0x0000000bff099212 */ /* 0x000fca00078e33ff */
[----:B------:R-:W-:Y:S02]  /*04b0*/  IMAD.MOV R2, RZ, RZ, -R9 ;  /* 0x000000ffff027224 */ /* 0x000fe400078e0a09 */
[----:B------:R-:W-:Y:S02]  /*04c0*/  IMAD.SHL.U32 R19, R9, 0x40, RZ ;  /* 0x0000004009137824 */ /* 0x000fe400078e00ff */
[----:B------:R-:W-:Y:S01]  /*04d0*/  IMAD R2, R11, R2, R4 ;  /* 0x000000020b027224 */ /* 0x000fe200078e0204 */
[----:B0-----:R-:W-:Y:S02]  /*04e0*/  SHF.R.U32.HI R3, RZ, 0x5, R0 ;  /* 0x00000005ff037819 */ /* 0x001fe40000011600 */
[----:B------:R-:W-:Y:S01]  /*04f0*/  LOP3.LUT R4, R0, 0x60, RZ, 0xc0, !PT ;  /* 0x0000006000047812 */ /* 0x000fe200078ec0ff */
[----:B------:R-:W-:Y:S01]  /*0500*/  IMAD.IADD R84, R84, 0x1, R2 ;  /* 0x0000000154547824 */ /* 0x000fe200078e0202 */
[----:B------:R-:W-:Y:S02]  /*0510*/  SGXT.U32 R2, R3, 0x2 ;  /* 0x000000020302781a */ /* 0x000fe40000000000 */
[----:B------:R-:W-:-:S02]  /*0520*/  LOP3.LUT R3, R0, 0x1f, RZ, 0xc0, !PT ;  /* 0x0000001f00037812 */ /* 0x000fc400078ec0ff */
[C---:B------:R-:W-:Y:S02]  /*0530*/  LOP3.LUT R12, R19.reuse, R2, RZ, 0xfc, !PT ;  /* 0x00000002130c7212 */ /* 0x040fe400078efcff */
[C-C-:B------:R-:W-:Y:S01]  /*0540*/  LOP3.LUT R13, R19.reuse, 0x4, R2.reuse, 0xfe, !PT ;  /* 0x00000004130d7812 */ /* 0x140fe200078efe02 */
[----:B------:R-:W-:Y:S01]  /*0550*/  IMAD R84, R84, 0x20, R3 ;  /* 0x0000002054547824 */ /* 0x000fe200078e0203 */
[C-C-:B------:R-:W-:Y:S02]  /*0560*/  LOP3.LUT R14, R19.reuse, 0x8, R2.reuse, 0xfe, !PT ;  /* 0x00000008130e7812 */ /* 0x140fe400078efe02 */
[C-C-:B------:R-:W-:Y:S02]  /*0570*/  LOP3.LUT R15, R19.reuse, 0xc, R2.reuse, 0xfe, !PT ;  /* 0x0000000c130f7812 */ /* 0x140fe400078efe02 */
[C-C-:B------:R-:W-:Y:S02]  /*0580*/  LOP3.LUT R16, R19.reuse, 0x10, R2.reuse, 0xfe, !PT ;  /* 0x0000001013107812 */ /* 0x140fe400078efe02 */
[----:B------:R-:W-:-:S02]  /*0590*/  LOP3.LUT R17, R19, 0x14, R2, 0xfe, !PT ;  /* 0x0000001413117812 */ /* 0x000fc400078efe02 */
[----:B------:R-:W-:Y:S02]  /*05a0*/  LOP3.LUT R18, R19, 0x18, R2, 0xfe, !PT ;  /* 0x0000001813127812 */ /* 0x000fe400078efe02 */
[C---:B------:R-:W-:Y:S02]  /*05b0*/  LOP3.LUT R5, R2.reuse, 0x4, RZ, 0xfc, !PT ;  /* 0x0000000402057812 */ /* 0x040fe400078efcff */
[C---:B------:R-:W-:Y:S02]  /*05c0*/  LOP3.LUT R6, R2.reuse, 0x8, RZ, 0xfc, !PT ;  /* 0x0000000802067812 */ /* 0x040fe400078efcff */
[C---:B------:R-:W-:Y:S02]  /*05d0*/  LOP3.LUT R7, R2.reuse, 0xc, RZ, 0xfc, !PT ;  /* 0x0000000c02077812 */ /* 0x040fe400078efcff */
[C---:B------:R-:W-:Y:S02]  /*05e0*/  LOP3.LUT R8, R2.reuse, 0x10, RZ, 0xfc, !PT ;  /* 0x0000001002087812 */ /* 0x040fe400078efcff */
[----:B------:R-:W-:-:S02]  /*05f0*/  LOP3.LUT R9, R2, 0x14, RZ, 0xfc, !PT ;  /* 0x0000001402097812 */ /* 0x000fc400078efcff */
[C---:B------:R-:W-:Y:S02]  /*0600*/  LOP3.LUT R10, R2.reuse, 0x18, RZ, 0xfc, !PT ;  /* 0x00000018020a7812 */ /* 0x040fe400078efcff */
[----:B------:R-:W-:Y:S02]  /*0610*/  LOP3.LUT R11, R2, 0x1c, RZ, 0xfc, !PT ;  /* 0x0000001c020b7812 */ /* 0x000fe400078efcff */
[----:B------:R-:W-:Y:S02]  /*0620*/  LOP3.LUT R19, R19, 0x1c, R2, 0xfe, !PT ;  /* 0x0000001c13137812 */ /* 0x000fe400078efe02 */
[C---:B------:R-:W-:Y:S02]  /*0630*/  LOP3.LUT R56, R12.reuse, 0x20, RZ, 0xfc, !PT ;  /* 0x000000200c387812 */ /* 0x040fe400078efcff */
[C---:B------:R-:W-:Y:S02]  /*0640*/  LOP3.LUT R57, R12.reuse, 0x24, RZ, 0xfc, !PT ;  /* 0x000000240c397812 */ /* 0x040fe400078efcff */
[----:B------:R-:W-:-:S02]  /*0650*/  LOP3.LUT R58, R12, 0x28, RZ, 0xfc, !PT ;  /* 0x000000280c3a7812 */ /* 0x000fc400078efcff */
[C---:B------:R-:W-:Y:S02]  /*0660*/  LOP3.LUT R59, R12.reuse, 0x2c, RZ, 0xfc, !PT ;  /* 0x0000002c0c3b7812 */ /* 0x040fe400078efcff */
[C---:B------:R-:W-:Y:S02]  /*0670*/  LOP3.LUT R60, R12.reuse, 0x30, RZ, 0xfc, !PT ;  /* 0x000000300c3c7812 */ /* 0x040fe400078efcff */
[C---:B------:R-:W-:Y:S02]  /*0680*/  LOP3.LUT R61, R12.reuse, 0x34, RZ, 0xfc, !PT ;  /* 0x000000340c3d7812 */ /* 0x040fe400078efcff */
[C---:B------:R-:W-:Y:S02]  /*0690*/  LOP3.LUT R82, R12.reuse, 0x38, RZ, 0xfc, !PT ;  /* 0x000000380c527812 */ /* 0x040fe400078efcff */
[----:B------:R-:W-:Y:S01]  /*06a0*/  LOP3.LUT R83, R12, 0x3c, RZ, 0xfc, !PT ;  /* 0x0000003c0c537812 */ /* 0x000fe200078efcff */
[----:B------:R-:W-:Y:S05]  /*06b0*/  @P0 BRA `(.L_x_0) ;  /* 0x0000009000000947 */ /* 0x000fea0003800000 */
[C---:B------:R-:W-:Y:S01]  /*06c0*/  IMAD.SHL.U32 R85, R0.reuse, 0x2, RZ ;  /* 0x0000000200557824 */ /* 0x040fe200078e00ff */
[C---:B------:R-:W-:Y:S01]  /*06d0*/  LOP3.LUT R88, R0.reuse, 0x40, RZ, 0xc0, !PT ;  /* 0x0000004000587812 */ /* 0x040fe200078ec0ff */
[C---:B------:R-:W-:Y:S01]  /*06e0*/  IMAD.SHL.U32 R86, R0.reuse, 0x40, RZ ;  /* 0x0000004000567824 */ /* 0x040fe200078e00ff */
[----:B------:R-:W-:Y:S01]  /*06f0*/  CS2R R44, SRZ ;  /* 0x00000000002c7805 */ /* 0x000fe2000001ff00 */
[----:B------:R-:W-:Y:S01]  /*0700*/  IMAD.SHL.U32 R87, R0, 0x8, RZ ;  /* 0x0000000800577824 */ /* 0x000fe200078e00ff */
[----:B------:R-:W-:Y:S01]  /*0710*/  CS2R R46, SRZ ;  /* 0x00000000002e7805 */ /* 0x000fe2000001ff00 */
[----:B------:R-:W-:Y:S01]  /*0720*/  CS2R R20, SRZ ;  /* 0x0000000000147805 */ /* 0x000fe2000001ff00 */
[----:B------:R-:W-:Y:S01]  /*0730*/  CS2R R22, SRZ ;  /* 0x0000000000167805 */ /* 0x000fe2000001ff00 */
[----:B------:R-:W-:Y:S05]  /*0740*/  BRA `(.L_x_1) ;  /* 0x00001e7000007947 */ /* 0x000fea0003800000 */
.L_x_0:
[----:B------:R-:W-:Y:S01]  /*0750*/  IABS R22, c[0x0][0x17c] ;  /* 0x00005f0000167a13 */ /* 0x000fe20000000000 */
[C---:B------:R-:W-:Y:S01]  /*0760*/  IMAD.SHL.U32 R85, R0.reuse, 0x2, RZ ;  /* 0x0000000200557824 */ /* 0x040fe200078e00ff */
[----:B------:R-:W-:Y:S01]  /*0770*/  IABS R20, c[0x0][0x178] ;  /* 0x00005e0000147a13 */ /* 0x000fe20000000000 */
[C---:B------:R-:W-:Y:S01]  /*0780*/  IMAD.SHL.U32 R86, R0.reuse, 0x40, RZ ;  /* 0x0000004000567824 */ /* 0x040fe200078e00ff */
[----:B------:R-:W0:Y:S01]  /*0790*/  I2F.RP R23, R22 ;  /* 0x0000001600177306 */ /* 0x000e220000209400 */
[----:B------:R-:W-:Y:S01]  /*07a0*/  IABS R30, R82 ;  /* 0x00000052001e7213 */ /* 0x000fe20000000000 */
[C---:B------:R-:W-:Y:S01]  /*07b0*/  IMAD.SHL.U32 R87, R0.reuse, 0x8, RZ ;  /* 0x0000000800577824 */ /* 0x040fe200078e00ff */
[----:B------:R-:W-:Y:S01]  /*07c0*/  IABS R32, R60 ;  /* 0x0000003c00207213 */ /* 0x000fe20000000000 */
[----:B------:R-:W-:Y:S01]  /*07d0*/  IMAD.SHL.U32 R90, R0, 0x20, RZ ;  /* 0x00000020005a7824 */ /* 0x000fe200078e00ff */
[----:B------:R-:W-:Y:S01]  /*07e0*/  IABS R36, R58 ;  /* 0x0000003a00247213 */ /* 0x000fe20000000000 */
[----:B------:R-:W-:Y:S01]  /*07f0*/  IMAD.MOV.U32 R100, RZ, RZ, c[0x0][0x18c] ;  /* 0x00006300ff647624 */ /* 0x000fe200078e00ff */
[----:B------:R-:W-:Y:S01]  /*0800*/  IABS R53, R12 ;  /* 0x0000000c00357213 */ /* 0x000fe20000000000 */
[----:B------:R-:W1:Y:S01]  /*0810*/  I2F.RP R28, R20 ;  /* 0x00000014001c7306 */ /* 0x000e620000209400 */
[----:B------:R-:W-:Y:S01]  /*0820*/  IABS R35, R59 ;  /* 0x0000003b00237213 */ /* 0x000fe20000000000 */
[----:B------:R-:W-:Y:S01]  /*0830*/  IMAD.MOV.U32 R102, RZ, RZ, c[0x0][0x188] ;  /* 0x00006200ff667624 */ /* 0x000fe200078e00ff */
[----:B------:R-:W-:Y:S01]  /*0840*/  IABS R38, R57 ;  /* 0x0000003900267213 */ /* 0x000fe20000000000 */
[----:B------:R-:W-:Y:S01]  /*0850*/  IMAD R91, R3, c[0x0][0x18c], RZ ;  /* 0x00006300035b7a24 */ /* 0x000fe200078e02ff */
[----:B------:R-:W-:Y:S01]  /*0860*/  IABS R45, R17 ;  /* 0x00000011002d7213 */ /* 0x000fe20000000000 */
[----:B------:R-:W-:Y:S01]  /*0870*/  IMAD R92, R2, c[0x0][0x188], RZ ;  /* 0x00006200025c7a24 */ /* 0x000fe200078e02ff */
[----:B------:R-:W-:Y:S01]  /*0880*/  IABS R41, R19 ;  /* 0x0000001300297213 */ /* 0x000fe20000000000 */
[----:B0-----:R-:W0:Y:S01]  /*0890*/  MUFU.RCP R23, R23 ;  /* 0x0000001700177308 */ /* 0x001e220000001000 */
[----:B------:R-:W-:Y:S01]  /*08a0*/  IABS R43, R18 ;  /* 0x00000012002b7213 */ /* 0x000fe20000000000 */
[----:B------:R-:W-:Y:S01]  /*08b0*/  IMAD R93, R11, c[0x0][0x188], RZ ;  /* 0x000062000b5d7a24 */ /* 0x000fe200078e02ff */
[----:B------:R-:W-:Y:S01]  /*08c0*/  IABS R63, R84 ;  /* 0x00000054003f7213 */ /* 0x000fe20000000000 */
[----:B------:R-:W-:Y:S01]  /*08d0*/  IMAD R94, R10, c[0x0][0x188], RZ ;  /* 0x000062000a5e7a24 */ /* 0x000fe200078e02ff */
[----:B------:R-:W-:Y:S01]  /*08e0*/  LOP3.LUT R88, R0, 0x40, RZ, 0xc0, !PT ;  /* 0x0000004000587812 */ /* 0x000fe200078ec0ff */
[----:B------:R-:W-:-:S02]  /*08f0*/  IMAD R95, R9, c[0x0][0x188], RZ ;  /* 0x00006200095f7a24 */ /* 0x000fc400078e02ff */
[----:B-1----:R-:W1:Y:S01]  /*0900*/  MUFU.RCP R28, R28 ;  /* 0x0000001c001c7308 */ /* 0x002e620000001000 */
[----:B------:R-:W-:Y:S02]  /*0910*/  IMAD R96, R8, c[0x0][0x188], RZ ;  /* 0x0000620008607a24 */ /* 0x000fe400078e02ff */
[----:B------:R-:W-:Y:S02]  /*0920*/  IMAD R97, R7, c[0x0][0x188], RZ ;  /* 0x0000620007617a24 */ /* 0x000fe400078e02ff */
[----:B------:R-:W-:Y:S02]  /*0930*/  IMAD R98, R6, c[0x0][0x188], RZ ;  /* 0x0000620006627a24 */ /* 0x000fe400078e02ff */
[----:B------:R-:W-:Y:S01]  /*0940*/  IMAD R99, R5, c[0x0][0x188], RZ ;  /* 0x0000620005637a24 */ /* 0x000fe200078e02ff */
[----:B0-----:R-:W-:Y:S01]  /*0950*/  IADD3 R24, R23, 0xffffffe, RZ ;  /* 0x0ffffffe17187810 */ /* 0x001fe20007ffe0ff */
[----:B------:R-:W-:Y:S02]  /*0960*/  IMAD.SHL.U32 R100, R100, 0x20, RZ ;  /* 0x0000002064647824 */ /* 0x000fe400078e00ff */
[----:B------:R-:W-:Y:S01]  /*0970*/  IMAD.SHL.U32 R102, R102, 0x20, RZ ;  /* 0x0000002066667824 */ /* 0x000fe200078e00ff */
[----:B------:R0:W2:Y:S01]  /*0980*/  F2I.FTZ.U32.TRUNC.NTZ R25, R24 ;  /* 0x0000001800197305 */ /* 0x0000a2000021f000 */
[----:B-1----:R-:W-:-:S02]  /*0990*/  IADD3 R26, R28, 0xffffffe, RZ ;  /* 0x0ffffffe1c1a7810 */ /* 0x002fc40007ffe0ff */
[----:B------:R-:W-:-:S05]  /*09a0*/  IABS R28, R83 ;  /* 0x00000053001c7213 */ /* 0x000fca0000000000 */
[----:B------:R1:W3:Y:S01]  /*09b0*/  F2I.FTZ.U32.TRUNC.NTZ R27, R26 ;  /* 0x0000001a001b7305 */ /* 0x0002e2000021f000 */
[----:B0-----:R-:W-:Y:S02]  /*09c0*/  IMAD.MOV.U32 R24, RZ, RZ, RZ ;  /* 0x000000ffff187224 */ /* 0x001fe400078e00ff */
[----:B--2---:R-:W-:Y:S02]  /*09d0*/  IMAD.MOV R29, RZ, RZ, -R25 ;  /* 0x000000ffff1d7224 */ /* 0x004fe400078e0a19 */
[----:B-1----:R-:W-:Y:S02]  /*09e0*/  IMAD.MOV.U32 R26, RZ, RZ, RZ ;  /* 0x000000ffff1a7224 */ /* 0x002fe400078e00ff */
[----:B------:R-:W-:-:S04]  /*09f0*/  IMAD R29, R29, R22, RZ ;  /* 0x000000161d1d7224 */ /* 0x000fc800078e02ff */
[----:B------:R-:W-:-:S04]  /*0a00*/  IMAD.HI.U32 R25, R25, R29, R24 ;  /* 0x0000001d19197227 */ /* 0x000fc800078e0018 */
[----:B---3--:R-:W-:Y:S02]  /*0a10*/  IMAD.MOV R31, RZ, RZ, -R27 ;  /* 0x000000ffff1f7224 */ /* 0x008fe400078e0a1b */
[----:B------:R-:W-:Y:S02]  /*0a20*/  IMAD.MOV.U32 R29, RZ, RZ, R30 ;  /* 0x000000ffff1d7224 */ /* 0x000fe400078e001e */
[----:B------:R-:W-:Y:S02]  /*0a30*/  IMAD R31, R31, R20, RZ ;  /* 0x000000141f1f7224 */ /* 0x000fe400078e02ff */
[----:B------:R-:W-:-:S04]  /*0a40*/  IMAD.HI.U32 R24, R25, R29, RZ ;  /* 0x0000001d19187227 */ /* 0x000fc800078e00ff */
[----:B------:R-:W-:Y:S01]  /*0a50*/  IMAD.HI.U32 R34, R27, R31, R26 ;  /* 0x0000001f1b227227 */ /* 0x000fe200078e001a */
[----:B------:R-:W-:-:S03]  /*0a60*/  IABS R31, R61 ;  /* 0x0000003d001f7213 */ /* 0x000fc60000000000 */
[----:B------:R-:W-:Y:S02]  /*0a70*/  IMAD.MOV R24, RZ, RZ, -R24 ;  /* 0x000000ffff187224 */ /* 0x000fe400078e0a18 */
[----:B------:R-:W-:-:S04]  /*0a80*/  IMAD.HI.U32 R26, R25, R32, RZ ;  /* 0x00000020191a7227 */ /* 0x000fc800078e00ff */
[----:B------:R-:W-:Y:S02]  /*0a90*/  IMAD R27, R22, R24, R29 ;  /* 0x00000018161b7224 */ /* 0x000fe400078e021d */
[----:B------:R-:W-:-:S03]  /*0aa0*/  IMAD.HI.U32 R24, R25, R31, RZ ;  /* 0x0000001f19187227 */ /* 0x000fc600078e00ff */
[----:B------:R-:W-:Y:S01]  /*0ab0*/  ISETP.GT.U32.AND P1, PT, R22, R27, PT ;  /* 0x0000001b1600720c */ /* 0x000fe20003f24070 */
[----:B------:R-:W-:-:S04]  /*0ac0*/  IMAD.HI.U32 R29, R25, R36, RZ ;  /* 0x00000024191d7227 */ /* 0x000fc800078e00ff */
[----:B------:R-:W-:Y:S02]  /*0ad0*/  IMAD.MOV R24, RZ, RZ, -R24 ;  /* 0x000000ffff187224 */ /* 0x000fe400078e0a18 */
[----:B------:R-:W-:Y:S02]  /*0ae0*/  IMAD.MOV R33, RZ, RZ, -R26 ;  /* 0x000000ffff217224 */ /* 0x000fe400078e0a1a */
[----:B------:R-:W-:Y:S02]  /*0af0*/  IMAD.MOV R37, RZ, RZ, -R29 ;  /* 0x000000ffff257224 */ /* 0x000fe400078e0a1d */
[C---:B------:R-:W-:Y:S02]  /*0b00*/  IMAD R29, R22.reuse, R24, R31 ;  /* 0x00000018161d7224 */ /* 0x040fe400078e021f */
[C---:B------:R-:W-:Y:S02]  /*0b10*/  IMAD R31, R22.reuse, R33, R32 ;  /* 0x00000021161f7224 */ /* 0x040fe400078e0220 */
[----:B------:R-:W-:Y:S01]  /*0b20*/  IMAD.HI.U32 R32, R25, R53, RZ ;  /* 0x0000003519207227 */ /* 0x000fe200078e00ff */
[----:B------:R-:W-:-:S02]  /*0b30*/  ISETP.GT.U32.AND P2, PT, R22, R29, PT ;  /* 0x0000001d1600720c */ /* 0x000fc40003f44070 */
[----:B------:R-:W-:Y:S01]  /*0b40*/  ISETP.GT.U32.AND P4, PT, R22, R31, PT ;  /* 0x0000001f1600720c */ /* 0x000fe20003f84070 */
[----:B------:R-:W-:-:S04]  /*0b50*/  IMAD.HI.U32 R23, R25, R28, RZ ;  /* 0x0000001c19177227 */ /* 0x000fc800078e00ff */
[----:B------:R-:W-:Y:S02]  /*0b60*/  IMAD.MOV R32, RZ, RZ, -R32 ;  /* 0x000000ffff207224 */ /* 0x000fe400078e0a20 */
[----:B------:R-:W-:Y:S02]  /*0b70*/  IMAD.MOV R23, RZ, RZ, -R23 ;  /* 0x000000ffff177224 */ /* 0x000fe400078e0a17 */
[C---:B------:R-:W-:Y:S01]  /*0b80*/  IMAD R53, R22.reuse, R32, R53 ;  /* 0x0000002016357224 */ /* 0x040fe200078e0235 */
[----:B------:R-:W-:Y:S01]  /*0b90*/  IABS R32, R15 ;  /* 0x0000000f00207213 */ /* 0x000fe20000000000 */
[C---:B------:R-:W-:Y:S02]  /*0ba0*/  IMAD R23, R22.reuse, R23, R28 ;  /* 0x0000001716177224 */ /* 0x040fe400078e021c */
[C---:B------:R-:W-:Y:S01]  /*0bb0*/  IMAD.HI.U32 R28, R25.reuse, R35, RZ ;  /* 0x00000023191c7227 */ /* 0x040fe200078e00ff */
[C---:B------:R-:W-:Y:S02]  /*0bc0*/  ISETP.GT.U32.AND P3, PT, R22.reuse, R53, PT ;  /* 0x000000351600720c */ /* 0x040fe40003f64070 */
[----:B------:R-:W-:Y:S01]  /*0bd0*/  ISETP.GT.U32.AND P0, PT, R22, R23, PT ;  /* 0x000000171600720c */ /* 0x000fe20003f04070 */
[----:B------:R-:W-:-:S04]  /*0be0*/  IMAD.HI.U32 R30, R25, R38, RZ ;  /* 0x00000026191e7227 */ /* 0x000fc800078e00ff */
[----:B------:R-:W-:Y:S02]  /*0bf0*/  IMAD.MOV R28, RZ, RZ, -R28 ;  /* 0x000000ffff1c7224 */ /* 0x000fe400078e0a1c */
[----:B------:R-:W-:Y:S02]  /*0c00*/  IMAD.MOV R39, RZ, RZ, -R30 ;  /* 0x000000ffff277224 */ /* 0x000fe400078e0a1e */
[C---:B------:R-:W-:Y:S02]  /*0c10*/  IMAD R33, R22.reuse, R28, R35 ;  /* 0x0000001c16217224 */ /* 0x040fe400078e0223 */
[----:B------:R-:W-:Y:S02]  /*0c20*/  @!P3 IMAD.IADD R53, R53, 0x1, -R22 ;  /* 0x000000013535b824 */ /* 0x000fe400078e0a16 */
[C---:B------:R-:W-:Y:S01]  /*0c30*/  IMAD R35, R22.reuse, R37, R36 ;  /* 0x0000002516237224 */ /* 0x040fe200078e0224 */
[----:B------:R-:W-:Y:S01]  /*0c40*/  IABS R36, R14 ;  /* 0x0000000e00247213 */ /* 0x000fe20000000000 */
[----:B------:R-:W-:Y:S01]  /*0c50*/  IMAD R37, R22, R39, R38 ;  /* 0x0000002716257224 */ /* 0x000fe200078e0226 */
[----:B------:R-:W-:Y:S01]  /*0c60*/  IABS R39, R56 ;  /* 0x0000003800277213 */ /* 0x000fe20000000000 */
[----:B------:R-:W-:Y:S01]  /*0c70*/  IMAD.HI.U32 R30, R25, R45, RZ ;  /* 0x0000002d191e7227 */ /* 0x000fe200078e00ff */
[----:B------:R-:W-:-:S02]  /*0c80*/  IABS R38, R13 ;  /* 0x0000000d00267213 */ /* 0x000fc40000000000 */
[C---:B------:R-:W-:Y:S01]  /*0c90*/  ISETP.GT.U32.AND P5, PT, R22.reuse, R33, PT ;  /* 0x000000211600720c */ /* 0x040fe20003fa4070 */
[----:B------:R-:W-:Y:S01]  /*0ca0*/  @!P0 IMAD.IADD R23, R23, 0x1, -R22 ;  /* 0x0000000117178824 */ /* 0x000fe200078e0a16 */
[C---:B------:R-:W-:Y:S01]  /*0cb0*/  ISETP.GT.U32.AND P0, PT, R22.reuse, R53, PT ;  /* 0x000000351600720c */ /* 0x040fe20003f04070 */
[----:B------:R-:W-:Y:S01]  /*0cc0*/  IMAD.MOV R30, RZ, RZ, -R30 ;  /* 0x000000ffff1e7224 */ /* 0x000fe200078e0a1e */
[----:B------:R-:W-:Y:S01]  /*0cd0*/  ISETP.GT.U32.AND P6, PT, R22, R35, PT ;  /* 0x000000231600720c */ /* 0x000fe20003fc4070 */
[----:B------:R-:W-:-:S04]  /*0ce0*/  IMAD.HI.U32 R24, R25, R39, RZ ;  /* 0x0000002719187227 */ /* 0x000fc800078e00ff */
[----:B------:R-:W-:-:S04]  /*0cf0*/  IMAD.HI.U32 R26, R25, R41, RZ ;  /* 0x00000029191a7227 */ /* 0x000fc800078e00ff */
[----:B------:R-:W-:-:S04]  /*0d00*/  IMAD.HI.U32 R28, R25, R43, RZ ;  /* 0x0000002b191c7227 */ /* 0x000fc800078e00ff */
[C---:B------:R-:W-:Y:S01]  /*0d10*/  IMAD R45, R22.reuse, R30, R45 ;  /* 0x0000001e162d7224 */ /* 0x040fe200078e022d */
[----:B------:R-:W-:Y:S01]  /*0d20*/  IABS R30, R16 ;  /* 0x00000010001e7213 */ /* 0x000fe20000000000 */
[----:B------:R-:W-:Y:S02]  /*0d30*/  IMAD.MOV R24, RZ, RZ, -R24 ;  /* 0x000000ffff187224 */ /* 0x000fe400078e0a18 */
[----:B------:R-:W-:Y:S02]  /*0d40*/  IMAD.MOV R26, RZ, RZ, -R26 ;  /* 0x000000ffff1a7224 */ /* 0x000fe400078e0a1a */
[----:B------:R-:W-:Y:S01]  /*0d50*/  @!P1 IMAD.IADD R27, R27, 0x1, -R22 ;  /* 0x000000011b1b9824 */ /* 0x000fe200078e0a16 */
[C---:B------:R-:W-:Y:S01]  /*0d60*/  ISETP.GT.U32.AND P1, PT, R22.reuse, R23, PT ;  /* 0x000000171600720c */ /* 0x040fe20003f24070 */
[----:B------:R-:W-:Y:S02]  /*0d70*/  IMAD.MOV R28, RZ, RZ, -R28 ;  /* 0x000000ffff1c7224 */ /* 0x000fe400078e0a1c */
[----:B------:R-:W-:-:S02]  /*0d80*/  IMAD R39, R22, R24, R39 ;  /* 0x0000001816277224 */ /* 0x000fc400078e0227 */
[----:B------:R-:W-:Y:S02]  /*0d90*/  IMAD R41, R22, R26, R41 ;  /* 0x0000001a16297224 */ /* 0x000fe400078e0229 */
[----:B------:R-:W-:-:S04]  /*0da0*/  IMAD.HI.U32 R24, R25, R30, RZ ;  /* 0x0000001e19187227 */ /* 0x000fc800078e00ff */
[----:B------:R-:W-:Y:S01]  /*0db0*/  @!P0 IMAD.IADD R53, R53, 0x1, -R22 ;  /* 0x0000000135358824 */ /* 0x000fe200078e0a16 */
[C---:B------:R-:W-:Y:S01]  /*0dc0*/  ISETP.GT.U32.AND P0, PT, R22.reuse, R37, PT ;  /* 0x000000251600720c */ /* 0x040fe20003f04070 */
[----:B------:R-:W-:Y:S02]  /*0dd0*/  IMAD R43, R22, R28, R43 ;  /* 0x0000001c162b7224 */ /* 0x000fe400078e022b */
[----:B------:R-:W-:-:S04]  /*0de0*/  IMAD.HI.U32 R26, R25, R32, RZ ;  /* 0x00000020191a7227 */ /* 0x000fc800078e00ff */
[----:B------:R-:W-:-:S04]  /*0df0*/  IMAD.HI.U32 R28, R25, R36, RZ ;  /* 0x00000024191c7227 */ /* 0x000fc800078e00ff */
[----:B------:R-:W-:-:S04]  /*0e00*/  IMAD.HI.U32 R25, R25, R38, RZ ;  /* 0x0000002619197227 */ /* 0x000fc800078e00ff */
[----:B------:R-:W-:Y:S01]  /*0e10*/  IMAD.MOV R47, RZ, RZ, -R24 ;  /* 0x000000ffff2f7224 */ /* 0x000fe200078e0a18 */
[----:B------:R-:W-:Y:S01]  /*0e20*/  SHF.R.S32.HI R24, RZ, 0x1f, R21 ;  /* 0x0000001fff187819 */ /* 0x000fe20000011415 */
[----:B------:R-:W-:Y:S01]  /*0e30*/  IMAD.MOV R49, RZ, RZ, -R26 ;  /* 0x000000ffff317224 */ /* 0x000fe200078e0a1a */
[----:B------:R-:W-:Y:S01]  /*0e40*/  LOP3.LUT R26, R86, 0x1c0, RZ, 0xc0, !PT ;  /* 0x000001c0561a7812 */ /* 0x000fe200078ec0ff */
[----:B------:R-:W-:Y:S01]  /*0e50*/  IMAD.MOV R51, RZ, RZ, -R28 ;  /* 0x000000ffff337224 */ /* 0x000fe200078e0a1c */
[----:B------:R-:W-:Y:S01]  /*0e60*/  LEA.HI R24, R24, R21, RZ, 0x5 ;  /* 0x0000001518187211 */ /* 0x000fe200078f28ff */
[----:B------:R-:W-:Y:S01]  /*0e70*/  IMAD.MOV R55, RZ, RZ, -R25 ;  /* 0x000000ffff377224 */ /* 0x000fe200078e0a19 */
[----:B------:R-:W-:Y:S01]  /*0e80*/  LOP3.LUT R28, R26, 0x30, R87, 0xf8, !PT ;  /* 0x000000301a1c7812 */ /* 0x000fe200078ef857 */
[C---:B------:R-:W-:Y:S01]  /*0e90*/  IMAD R25, R22.reuse, R47, R30 ;  /* 0x0000002f16197224 */ /* 0x040fe200078e021e */
[----:B------:R-:W-:Y:S01]  /*0ea0*/  SHF.R.S32.HI R105, RZ, 0x5, R24 ;  /* 0x00000005ff697819 */ /* 0x000fe20000011418 */
[----:B------:R-:W-:-:S02]  /*0eb0*/  IMAD R47, R22, R49, R32 ;  /* 0x00000031162f7224 */ /* 0x000fc400078e0220 */
[----:B------:R-:W-:Y:S01]  /*0ec0*/  @!P2 IMAD.IADD R29, R29, 0x1, -R22 ;  /* 0x000000011d1da824 */ /* 0x000fe200078e0a16 */
[C---:B------:R-:W-:Y:S01]  /*0ed0*/  ISETP.GT.U32.AND P2, PT, R22.reuse, R27, PT ;  /* 0x0000001b1600720c */ /* 0x040fe20003f44070 */
[C---:B------:R-:W-:Y:S02]  /*0ee0*/  IMAD R49, R22.reuse, R51, R36 ;  /* 0x0000003316317224 */ /* 0x040fe400078e0224 */
[--C-:B------:R-:W-:Y:S01]  /*0ef0*/  @!P1 IMAD.IADD R23, R23, 0x1, -R22.reuse ;  /* 0x0000000117179824 */ /* 0x100fe200078e0a16 */
[C---:B------:R-:W-:Y:S01]  /*0f00*/  ISETP.GT.U32.AND P1, PT, R22.reuse, R39, PT ;  /* 0x000000271600720c */ /* 0x040fe20003f24070 */
[----:B------:R-:W-:Y:S01]  /*0f10*/  @!P0 IMAD.IADD R37, R37, 0x1, -R22 ;  /* 0x0000000125258824 */ /* 0x000fe200078e0a16 */
[C---:B------:R-:W-:Y:S01]  /*0f20*/  ISETP.GT.U32.AND P0, PT, R22.reuse, R49, PT ;  /* 0x000000311600720c */ /* 0x040fe20003f04070 */
[C---:B------:R-:W-:Y:S01]  /*0f30*/  IMAD R51, R22.reuse, R55, R38 ;  /* 0x0000003716337224 */ /* 0x040fe200078e0226 */
[----:B------:R-:W-:Y:S01]  /*0f40*/  ISETP.GT.U32.AND P3, PT, R22, R29, PT ;  /* 0x0000001d1600720c */ /* 0x000fe20003f64070 */
[----:B------:R-:W-:-:S04]  /*0f50*/  IMAD.HI.U32 R34, R34, R63, RZ ;  /* 0x0000003f22227227 */ /* 0x000fc800078e00ff */
[----:B------:R-:W-:Y:S01]  /*0f60*/  @!P2 IMAD.IADD R27, R27, 0x1, -R22 ;  /* 0x000000011b1ba824 */ /* 0x000fe200078e0a16 */
[C---:B------:R-:W-:Y:S01]  /*0f70*/  ISETP.GT.U32.AND P2, PT, R22.reuse, R41, PT ;  /* 0x000000291600720c */ /* 0x040fe20003f44070 */
[----:B------:R-:W-:Y:S02]  /*0f80*/  IMAD.MOV R34, RZ, RZ, -R34 ;  /* 0x000000ffff227224 */ /* 0x000fe400078e0a22 */
[--C-:B------:R-:W-:Y:S01]  /*0f90*/  @!P1 IMAD.IADD R39, R39, 0x1, -R22.reuse ;  /* 0x0000000127279824 */ /* 0x100fe200078e0a16 */
[C---:B------:R-:W-:Y:S01]  /*0fa0*/  ISETP.GT.U32.AND P1, PT, R22.reuse, R51, PT ;  /* 0x000000331600720c */ /* 0x040fe20003f24070 */
[--C-:B------:R-:W-:Y:S02]  /*0fb0*/  @!P0 IMAD.IADD R49, R49, 0x1, -R22.reuse ;  /* 0x0000000131318824 */ /* 0x100fe400078e0a16 */
[--C-:B------:R-:W-:Y:S01]  /*0fc0*/  @!P3 IMAD.IADD R29, R29, 0x1, -R22.reuse ;  /* 0x000000011d1db824 */ /* 0x100fe200078e0a16 */
[C---:B------:R-:W-:Y:S01]  /*0fd0*/  ISETP.GT.U32.AND P0, PT, R22.reuse, R39, PT ;  /* 0x000000271600720c */ /* 0x040fe20003f04070 */
[--C-:B------:R-:W-:Y:S01]  /*0fe0*/  @!P5 IMAD.IADD R33, R33, 0x1, -R22.reuse ;  /* 0x000000012121d824 */ /* 0x100fe200078e0a16 */
[----:B------:R-:W-:Y:S01]  /*0ff0*/  ISETP.GT.U32.AND P3, PT, R22, R43, PT ;  /* 0x0000002b1600720c */ /* 0x000fe20003f64070 */
[----:B------:R-:W-:Y:S01]  /*1000*/  IMAD R55, R20, R34, R63 ;  /* 0x0000002214377224 */ /* 0x000fe200078e023f */
[C---:B------:R-:W-:Y:S01]  /*1010*/  ISETP.GT.U32.AND P5, PT, R22.reuse, R25, PT ;  /* 0x000000191600720c */ /* 0x040fe20003fa4070 */
[--C-:B------:R-:W-:Y:S01]  /*1020*/  @!P4 IMAD.IADD R31, R31, 0x1, -R22.reuse ;  /* 0x000000011f1fc824 */ /* 0x100fe200078e0a16 */
[----:B------:R-:W-:Y:S01]  /*1030*/  ISETP.GT.U32.AND P4, PT, R22, R45, PT ;  /* 0x0000002d1600720c */ /* 0x000fe20003f84070 */
[--C-:B------:R-:W-:Y:S01]  /*1040*/  @!P2 IMAD.IADD R41, R41, 0x1, -R22.reuse ;  /* 0x000000012929a824 */ /* 0x100fe200078e0a16 */
[----:B------:R-:W-:Y:S01]  /*1050*/  ISETP.GT.U32.AND P2, PT, R20, R55, PT ;  /* 0x000000371400720c */ /* 0x000fe20003f44070 */
[--C-:B------:R-:W-:Y:S01]  /*1060*/  @!P1 IMAD.IADD R51, R51, 0x1, -R22.reuse ;  /* 0x0000000133339824 */ /* 0x100fe200078e0a16 */
[----:B------:R-:W-:Y:S01]  /*1070*/  LOP3.LUT R63, R87, 0x30, R85, 0x48, !PT ;  /* 0x00000030573f7812 */ /* 0x000fe200078e4855 */
[--C-:B------:R-:W-:Y:S01]  /*1080*/  @!P6 IMAD.IADD R35, R35, 0x1, -R22.reuse ;  /* 0x000000012323e824 */ /* 0x100fe200078e0a16 */
[C---:B------:R-:W-:Y:S01]  /*1090*/  ISETP.GT.U32.AND P1, PT, R22.reuse, R41, PT ;  /* 0x000000291600720c */ /* 0x040fe20003f24070 */
[--C-:B------:R-:W-:Y:S01]  /*10a0*/  @!P0 IMAD.IADD R39, R39, 0x1, -R22.reuse ;  /* 0x0000000127278824 */ /* 0x100fe200078e0a16 */
[C---:B------:R-:W-:Y:S01]  /*10b0*/  ISETP.GT.U32.AND P6, PT, R22.reuse, R47, PT ;  /* 0x0000002f1600720c */ /* 0x040fe20003fc4070 */
[--C-:B------:R-:W-:Y:S01]  /*10c0*/  @!P3 IMAD.IADD R43, R43, 0x1, -R22.reuse ;  /* 0x000000012b2bb824 */ /* 0x100fe200078e0a16 */
[C---:B------:R-:W-:Y:S01]  /*10d0*/  ISETP.GT.U32.AND P0, PT, R22.reuse, R49, PT ;  /* 0x000000311600720c */ /* 0x040fe20003f04070 */
[--C-:B------:R-:W-:Y:S01]  /*10e0*/  @!P5 IMAD.IADD R25, R25, 0x1, -R22.reuse ;  /* 0x000000011919d824 */ /* 0x100fe200078e0a16 */
[C---:B------:R-:W-:Y:S01]  /*10f0*/  ISETP.GT.U32.AND P3, PT, R22.reuse, R31, PT ;  /* 0x0000001f1600720c */ /* 0x040fe20003f64070 */
[----:B------:R-:W-:Y:S01]  /*1100*/  @!P4 IMAD.IADD R45, R45, 0x1, -R22 ;  /* 0x000000012d2dc824 */ /* 0x000fe200078e0a16 */
[C---:B------:R-:W-:Y:S01]  /*1110*/  ISETP.GT.U32.AND P5, PT, R22.reuse, R35, PT ;  /* 0x000000231600720c */ /* 0x040fe20003fa4070 */
[----:B------:R-:W-:Y:S01]  /*1120*/  @!P2 IMAD.IADD R55, R55, 0x1, -R20 ;  /* 0x000000013737a824 */ /* 0x000fe200078e0a14 */
[----:B------:R-:W-:Y:S01]  /*1130*/  ISETP.GT.U32.AND P4, PT, R22, R33, PT ;  /* 0x000000211600720c */ /* 0x000fe20003f84070 */
[----:B------:R-:W-:Y:S01]  /*1140*/  IMAD R89, R4, 0x10, R63 ;  /* 0x0000001004597824 */ /* 0x000fe200078e023f */
[----:B------:R-:W-:Y:S01]  /*1150*/  ISETP.GT.U32.AND P2, PT, R22, R43, PT ;  /* 0x0000002b1600720c */ /* 0x000fe20003f44070 */
[--C-:B------:R-:W-:Y:S01]  /*1160*/  @!P1 IMAD.IADD R41, R41, 0x1, -R22.reuse ;  /* 0x0000000129299824 */ /* 0x100fe200078e0a16 */
[----:B------:R-:W-:Y:S01]  /*1170*/  ISETP.GT.U32.AND P1, PT, R20, R55, PT ;  /* 0x000000371400720c */ /* 0x000fe20003f24070 */
[--C-:B------:R-:W-:Y:S01]  /*1180*/  @!P6 IMAD.IADD R47, R47, 0x1, -R22.reuse ;  /* 0x000000012f2fe824 */ /* 0x100fe200078e0a16 */
[C---:B------:R-:W-:Y:S01]  /*1190*/  ISETP.GT.U32.AND P6, PT, R22.reuse, R37, PT ;  /* 0x000000251600720c */ /* 0x040fe20003fc4070 */
[--C-:B------:R-:W-:Y:S01]  /*11a0*/  @!P0 IMAD.IADD R49, R49, 0x1, -R22.reuse ;  /* 0x0000000131318824 */ /* 0x100fe200078e0a16 */
[----:B------:R-:W-:Y:S01]  /*11b0*/  ISETP.GE.AND P0, PT, R61, RZ, PT ;  /* 0x000000ff3d00720c */ /* 0x000fe20003f06270 */
[--C-:B------:R-:W-:Y:S01]  /*11c0*/  @!P3 IMAD.IADD R31, R31, 0x1, -R22.reuse ;  /* 0x000000011f1fb824 */ /* 0x100fe200078e0a16 */
[C---:B------:R-:W-:Y:S01]  /*11d0*/  ISETP.GT.U32.AND P3, PT, R22.reuse, R45, PT ;  /* 0x0000002d1600720c */ /* 0x040fe20003f64070 */
[--C-:B------:R-:W-:Y:S01]  /*11e0*/  @!P5 IMAD.IADD R35, R35, 0x1, -R22.reuse ;  /* 0x000000012323d824 */ /* 0x100fe200078e0a16 */
[C---:B------:R-:W-:Y:S01]  /*11f0*/  ISETP.GT.U32.AND P5, PT, R22.reuse, R47, PT ;  /* 0x0000002f1600720c */ /* 0x040fe20003fa4070 */
[--C-:B------:R-:W-:Y:S01]  /*1200*/  @!P4 IMAD.IADD R33, R33, 0x1, -R22.reuse ;  /* 0x000000012121c824 */ /* 0x100fe200078e0a16 */
[----:B------:R-:W-:Y:S01]  /*1210*/  ISETP.GT.U32.AND P4, PT, R22, R25, PT ;  /* 0x000000191600720c */ /* 0x000fe20003f84070 */
[----:B------:R-:W-:Y:S01]  /*1220*/  @!P2 IMAD.IADD R43, R43, 0x1, -R22 ;  /* 0x000000012b2ba824 */ /* 0x000fe200078e0a16 */
[----:B------:R-:W-:Y:S01]  /*1230*/  ISETP.GE.AND P2, PT, R83, RZ, PT ;  /* 0x000000ff5300720c */ /* 0x000fe20003f46270 */
[----:B------:R-:W-:Y:S01]  /*1240*/  @!P1 IMAD.IADD R55, R55, 0x1, -R20 ;  /* 0x0000000137379824 */ /* 0x000fe200078e0a14 */
[----:B------:R-:W-:Y:S01]  /*1250*/  ISETP.GE.AND P1, PT, R58, RZ, PT ;  /* 0x000000ff3a00720c */ /* 0x000fe20003f26270 */
[--C-:B------:R-:W-:Y:S01]  /*1260*/  @!P6 IMAD.IADD R37, R37, 0x1, -R22.reuse ;  /* 0x000000012525e824 */ /* 0x100fe200078e0a16 */
[----:B------:R-:W-:Y:S01]  /*1270*/  ISETP.GT.U32.AND P6, PT, R22, R51, PT ;  /* 0x000000331600720c */ /* 0x000fe20003fc4070 */
[----:B------:R-:W-:Y:S01]  /*1280*/  @!P0 IMAD.MOV R29, RZ, RZ, -R29 ;  /* 0x000000ffff1d8224 */ /* 0x000fe200078e0a1d */
[----:B------:R-:W-:Y:S01]  /*1290*/  ISETP.GE.AND P0, PT, R19, RZ, PT ;  /* 0x000000ff1300720c */ /* 0x000fe20003f06270 */
[--C-:B------:R-:W-:Y:S01]  /*12a0*/  @!P3 IMAD.IADD R45, R45, 0x1, -R22.reuse ;  /* 0x000000012d2db824 */ /* 0x100fe200078e0a16 */
[----:B------:R-:W-:Y:S01]  /*12b0*/  ISETP.GE.AND P3, PT, R82, RZ, PT ;  /* 0x000000ff5200720c */ /* 0x000fe20003f66270 */
[--C-:B------:R-:W-:Y:S01]  /*12c0*/  @!P5 IMAD.IADD R47, R47, 0x1, -R22.reuse ;  /* 0x000000012f2fd824 */ /* 0x100fe200078e0a16 */
[----:B------:R-:W-:Y:S01]  /*12d0*/  ISETP.GE.AND P5, PT, R60, RZ, PT ;  /* 0x000000ff3c00720c */ /* 0x000fe20003fa6270 */
[--C-:B------:R-:W-:Y:S01]  /*12e0*/  @!P4 IMAD.IADD R25, R25, 0x1, -R22.reuse ;  /* 0x000000011919c824 */ /* 0x100fe200078e0a16 */
[----:B------:R-:W-:Y:S01]  /*12f0*/  ISETP.GE.AND P4, PT, R59, RZ, PT ;  /* 0x000000ff3b00720c */ /* 0x000fe20003f86270 */
[----:B------:R-:W-:Y:S01]  /*1300*/  @!P2 IMAD.MOV R23, RZ, RZ, -R23 ;  /* 0x000000ffff17a224 */ /* 0x000fe200078e0a17 */
[----:B------:R-:W-:Y:S01]  /*1310*/  ISETP.GE.AND P2, PT, R57, RZ, PT ;  /* 0x000000ff3900720c */ /* 0x000fe20003f46270 */
[----:B------:R-:W-:Y:S01]  /*1320*/  @!P1 IMAD.MOV R35, RZ, RZ, -R35 ;  /* 0x000000ffff239224 */ /* 0x000fe200078e0a23 */
[----:B------:R-:W-:Y:S01]  /*1330*/  ISETP.GE.AND P1, PT, R16, RZ, PT ;  /* 0x000000ff1000720c */ /* 0x000fe20003f26270 */
[----:B------:R-:W-:Y:S01]  /*1340*/  IMAD.MOV.U32 R21, RZ, RZ, R25 ;  /* 0x000000ffff157224 */ /* 0x000fe200078e0019 */
[----:B------:R-:W-:Y:S01]  /*1350*/  LOP3.LUT R20, RZ, c[0x0][0x17c], RZ, 0x33, !PT ;  /* 0x00005f00ff147a12 */ /* 0x000fe200078e33ff */
[----:B------:R-:W-:Y:S01]  /*1360*/  @!P0 IMAD.MOV R41, RZ, RZ, -R41 ;  /* 0x000000ffff298224 */ /* 0x000fe200078e0a29 */
[----:B------:R-:W-:Y:S01]  /*1370*/  ISETP.GE.AND P0, PT, R13, RZ, PT ;  /* 0x000000ff0d00720c */ /* 0x000fe20003f06270 */
[----:B------:R-:W-:Y:S01]  /*1380*/  @!P3 IMAD.MOV R27, RZ, RZ, -R27 ;  /* 0x000000ffff1bb224 */ /* 0x000fe200078e0a1b */
[----:B------:R-:W-:Y:S01]  /*1390*/  ISETP.GE.AND P3, PT, R56, RZ, PT ;  /* 0x000000ff3800720c */ /* 0x000fe20003f66270 */
[----:B------:R-:W-:Y:S01]  /*13a0*/  @!P5 IMAD.MOV R31, RZ, RZ, -R31 ;  /* 0x000000ffff1fd224 */ /* 0x000fe200078e0a1f */
[----:B------:R-:W-:Y:S01]  /*13b0*/  ISETP.GE.AND P5, PT, R18, RZ, PT ;  /* 0x000000ff1200720c */ /* 0x000fe20003fa6270 */
[----:B------:R-:W-:Y:S01]  /*13c0*/  @!P4 IMAD.MOV R33, RZ, RZ, -R33 ;  /* 0x000000ffff21c224 */ /* 0x000fe200078e0a21 */
[----:B------:R-:W-:Y:S01]  /*13d0*/  ISETP.GE.AND P4, PT, R17, RZ, PT ;  /* 0x000000ff1100720c */ /* 0x000fe20003f86270 */
[----:B------:R-:W-:Y:S01]  /*13e0*/  @!P6 IMAD.IADD R51, R51, 0x1, -R22 ;  /* 0x000000013333e824 */ /* 0x000fe200078e0a16 */
[----:B------:R-:W-:Y:S01]  /*13f0*/  LOP3.LUT R63, R28, 0x10, R85, 0x78, !PT ;  /* 0x000000101c3f7812 */ /* 0x000fe200078e7855 */
[----:B------:R-:W-:Y:S01]  /*1400*/  @!P1 IMAD.MOV R21, RZ, RZ, -R21 ;  /* 0x000000ffff159224 */ /* 0x000fe200078e0a15 */
[----:B------:R-:W-:Y:S01]  /*1410*/  ISETP.GE.AND P1, PT, R84, RZ, PT ;  /* 0x000000ff5400720c */ /* 0x000fe20003f26270 */
[----:B------:R-:W-:Y:S01]  /*1420*/  @!P2 IMAD.MOV R37, RZ, RZ, -R37 ;  /* 0x000000ffff25a224 */ /* 0x000fe200078e0a25 */
[----:B------:R-:W-:Y:S01]  /*1430*/  ISETP.GE.AND P2, PT, R15, RZ, PT ;  /* 0x000000ff0f00720c */ /* 0x000fe20003f46270 */
[----:B------:R-:W-:Y:S01]  /*1440*/  @!P0 IMAD.MOV R51, RZ, RZ, -R51 ;  /* 0x000000ffff338224 */ /* 0x000fe200078e0a33 */
[----:B------:R-:W-:Y:S01]  /*1450*/  ISETP.NE.AND P0, PT, RZ, c[0x0][0x178], PT ;  /* 0x00005e00ff007a0c */ /* 0x000fe20003f05270 */
[----:B------:R-:W-:Y:S01]  /*1460*/  @!P3 IMAD.MOV R39, RZ, RZ, -R39 ;  /* 0x000000ffff27b224 */ /* 0x000fe200078e0a27 */
[----:B------:R-:W-:Y:S01]  /*1470*/  ISETP.GE.AND P3, PT, R14, RZ, PT ;  /* 0x000000ff0e00720c */ /* 0x000fe20003f66270 */
[----:B------:R-:W-:Y:S01]  /*1480*/  @!P5 IMAD.MOV R43, RZ, RZ, -R43 ;  /* 0x000000ffff2bd224 */ /* 0x000fe200078e0a2b */
[----:B------:R-:W-:Y:S01]  /*1490*/  ISETP.GE.AND P5, PT, R12, RZ, PT ;  /* 0x000000ff0c00720c */ /* 0x000fe20003fa6270 */
[----:B------:R-:W-:Y:S01]  /*14a0*/  @!P4 IMAD.MOV R45, RZ, RZ, -R45 ;  /* 0x000000ffff2dc224 */ /* 0x000fe200078e0a2d */
[----:B------:R-:W-:Y:S01]  /*14b0*/  ISETP.NE.AND P4, PT, RZ, c[0x0][0x17c], PT ;  /* 0x00005f00ff007a0c */ /* 0x000fe20003f85270 */
[----:B------:R-:W-:Y:S01]  /*14c0*/  IMAD.IADD R89, R26, 0x1, R89 ;  /* 0x000000011a597824 */ /* 0x000fe200078e0259 */
[----:B------:R-:W-:Y:S01]  /*14d0*/  LOP3.LUT R90, R63, 0x200, R90, 0xf8, !PT ;  /* 0x000002003f5a7812 */ /* 0x000fe200078ef85a */
[----:B------:R-:W-:Y:S01]  /*14e0*/  @!P1 IMAD.MOV R55, RZ, RZ, -R55 ;  /* 0x000000ffff379224 */ /* 0x000fe200078e0a37 */
[C---:B------:R-:W-:Y:S01]  /*14f0*/  SEL R25, R20.reuse, R23, !P4 ;  /* 0x0000001714197207 */ /* 0x040fe20006000000 */
[----:B------:R-:W-:Y:S01]  /*1500*/  @!P2 IMAD.MOV R47, RZ, RZ, -R47 ;  /* 0x000000ffff2fa224 */ /* 0x000fe200078e0a2f */
[----:B------:R-:W-:-:S02]  /*1510*/  SEL R27, R20, R27, !P4 ;  /* 0x0000001b141b7207 */ /* 0x000fc40006000000 */
[----:B------:R-:W-:Y:S01]  /*1520*/  @!P0 LOP3.LUT R55, RZ, c[0x0][0x178], RZ, 0x33, !PT ;  /* 0x00005e00ff378a12 */ /* 0x000fe200078e33ff */
[----:B------:R-:W-:Y:S01]  /*1530*/  @!P3 IMAD.MOV R49, RZ, RZ, -R49 ;  /* 0x000000ffff31b224 */ /* 0x000fe200078e0a31 */
[C---:B------:R-:W-:Y:S01]  /*1540*/  SEL R32, R20.reuse, R21, !P4 ;  /* 0x0000001514207207 */ /* 0x040fe20006000000 */
[----:B------:R-:W-:Y:S01]  /*1550*/  @!P5 IMAD.MOV R53, RZ, RZ, -R53 ;  /* 0x000000ffff35d224 */ /* 0x000fe200078e0a35 */
[C---:B------:R-:W-:Y:S01]  /*1560*/  SEL R28, R20.reuse, R43, !P4 ;  /* 0x0000002b141c7207 */ /* 0x040fe20006000000 */
[----:B------:R-:W-:Y:S01]  /*1570*/  IMAD R25, R25, c[0x0][0x190], RZ ;  /* 0x0000640019197a24 */ /* 0x000fe200078e02ff */
[C---:B------:R-:W-:Y:S01]  /*1580*/  SEL R29, R20.reuse, R29, !P4 ;  /* 0x0000001d141d7207 */ /* 0x040fe20006000000 */
[----:B------:R-:W-:Y:S01]  /*1590*/  IMAD R27, R27, c[0x0][0x190], RZ ;  /* 0x000064001b1b7a24 */ /* 0x000fe200078e02ff */
[C---:B------:R-:W-:Y:S01]  /*15a0*/  SEL R31, R20.reuse, R31, !P4 ;  /* 0x0000001f141f7207 */ /* 0x040fe20006000000 */
[----:B------:R-:W-:Y:S01]  /*15b0*/  IMAD R55, R55, c[0x0][0x184], RZ ;  /* 0x0000610037377a24 */ /* 0x000fe200078e02ff */
[----:B------:R-:W-:Y:S01]  /*15c0*/  SEL R33, R20, R33, !P4 ;  /* 0x0000002114217207 */ /* 0x000fe20006000000 */
[----:B------:R-:W-:Y:S01]  /*15d0*/  IMAD R75, R32, c[0x0][0x190], RZ ;  /* 0x00006400204b7a24 */ /* 0x000fe200078e02ff */
[----:B------:R-:W-:Y:S01]  /*15e0*/  SEL R35, R20, R35, !P4 ;  /* 0x0000002314237207 */ /* 0x000fe20006000000 */
[----:B------:R-:W-:Y:S01]  /*15f0*/  IMAD R54, R28, c[0x0][0x190], RZ ;  /* 0x000064001c367a24 */ /* 0x000fe200078e02ff */
[C---:B------:R-:W-:Y:S01]  /*1600*/  SEL R37, R20.reuse, R37, !P4 ;  /* 0x0000002514257207 */ /* 0x040fe20006000000 */
[----:B------:R-:W-:Y:S01]  /*1610*/  IMAD R114, R29, c[0x0][0x190], RZ ;  /* 0x000064001d727a24 */ /* 0x000fe200078e02ff */
[C---:B------:R-:W-:Y:S01]  /*1620*/  SEL R39, R20.reuse, R39, !P4 ;  /* 0x0000002714277207 */ /* 0x040fe20006000000 */
[----:B------:R-:W-:Y:S01]  /*1630*/  IMAD R31, R31, c[0x0][0x190], RZ ;  /* 0x000064001f1f7a24 */ /* 0x000fe200078e02ff */
[C---:B------:R-:W-:Y:S01]  /*1640*/  SEL R26, R20.reuse, R41, !P4 ;  /* 0x00000029141a7207 */ /* 0x040fe20006000000 */
[----:B------:R-:W-:Y:S01]  /*1650*/  IMAD R33, R33, c[0x0][0x190], RZ ;  /* 0x0000640021217a24 */ /* 0x000fe200078e02ff */
[----:B------:R-:W-:Y:S01]  /*1660*/  SHF.R.S32.HI R23, RZ, 0x6, R0 ;  /* 0x00000006ff177819 */ /* 0x000fe20000011400 */
        /* <DEDUP_REMOVED lines=9> */
[----:B------:R-:W-:Y:S01]  /*1700*/  SEL R53, R20, R53, !P4 ;  /* 0x0000003514357207 */ /* 0x000fe20006000000 */
[----:B------:R-:W-:Y:S01]  /*1710*/  IMAD R34, R34, c[0x0][0x190], RZ ;  /* 0x0000640022227a24 */ /* 0x000fe200078e02ff */
[----:B------:R-:W-:Y:S01]  /*1720*/  LEA R32, P3, R25, c[0x0][0x168], 0x1 ;  /* 0x00005a0019207a11 */ /* 0x000fe200078608ff */
[----:B------:R-:W-:Y:S01]  /*1730*/  IMAD R36, R36, c[0x0][0x190], RZ ;  /* 0x0000640024247a24 */ /* 0x000fe200078e02ff */
[----:B------:R-:W-:Y:S01]  /*1740*/  LEA R112, P2, R55, c[0x0][0x160], 0x1 ;  /* 0x0000580037707a11 */ /* 0x000fe200078408ff */
[----:B------:R-:W-:Y:S01]  /*1750*/  IMAD R38, R38, c[0x0][0x190], RZ ;  /* 0x0000640026267a24 */ /* 0x000fe200078e02ff */
[----:B------:R-:W-:Y:S01]  /*1760*/  LEA R28, P4, R27, c[0x0][0x168], 0x1 ;  /* 0x00005a001b1c7a11 */ /* 0x000fe200078808ff */
[----:B------:R-:W-:Y:S01]  /*1770*/  IMAD R65, R53, c[0x0][0x190], RZ ;  /* 0x0000640035417a24 */ /* 0x000fe200078e02ff */
[----:B------:R-:W-:Y:S01]  /*1780*/  SGXT R23, R23, 0x1 ;  /* 0x000000011717781a */ /* 0x000fe20000000200 */
[----:B------:R-:W-:Y:S01]  /*1790*/  CS2R R44, SRZ ;  /* 0x00000000002c7805 */ /* 0x000fe2000001ff00 */
[----:B------:R-:W-:Y:S01]  /*17a0*/  LEA.HI.X.SX32 R29, R25, c[0x0][0x16c], 0x1, P3 ;  /* 0x00005b00191d7a11 */ /* 0x000fe200018f0eff */
[----:B------:R-:W-:Y:S01]  /*17b0*/  CS2R R46, SRZ ;  /* 0x00000000002e7805 */ /* 0x000fe2000001ff00 */
[----:B------:R-:W-:Y:S01]  /*17c0*/  LEA.HI.X.SX32 R113, R55, c[0x0][0x164], 0x1, P2 ;  /* 0x0000590037717a11 */ /* 0x000fe200010f0eff */
[----:B------:R-:W-:Y:S01]  /*17d0*/  CS2R R48, SRZ ;  /* 0x0000000000307805 */ /* 0x000fe2000001ff00 */
[----:B------:R-:W-:Y:S01]  /*17e0*/  LEA.HI.X.SX32 R25, R27, c[0x0][0x16c], 0x1, P4 ;  /* 0x00005b001b197a11 */ /* 0x000fe200020f0eff */
[----:B------:R-:W-:Y:S01]  /*17f0*/  CS2R R50, SRZ ;  /* 0x0000000000327805 */ /* 0x000fe2000001ff00 */
[----:B------:R-:W-:Y:S01]  /*1800*/  LOP3.LUT R52, R23, 0x90, RZ, 0xc0, !PT ;  /* 0x0000009017347812 */ /* 0x000fe200078ec0ff */
[----:B------:R-:W-:Y:S01]  /*1810*/  CS2R R40, SRZ ;  /* 0x0000000000287805 */ /* 0x000fe2000001ff00 */
[----:B------:R-:W-:Y:S01]  /*1820*/  LEA R24, P5, R114, c[0x0][0x168], 0x1 ;  /* 0x00005a0072187a11 */ /* 0x000fe200078a08ff */
[----:B------:R-:W-:Y:S01]  /*1830*/  CS2R R42, SRZ ;  /* 0x00000000002a7805 */ /* 0x000fe2000001ff00 */
[----:B------:R-:W-:Y:S01]  /*1840*/  LEA R110, P6, R31, c[0x0][0x168], 0x1 ;  /* 0x00005a001f6e7a11 */ /* 0x000fe200078c08ff */
[----:B------:R-:W-:Y:S01]  /*1850*/  CS2R R20, SRZ ;  /* 0x0000000000147805 */ /* 0x000fe2000001ff00 */
[----:B------:R-:W-:Y:S01]  /*1860*/  LEA R108, P0, R33, c[0x0][0x168], 0x1 ;  /* 0x00005a00216c7a11 */ /* 0x000fe200078008ff */
[----:B------:R-:W-:Y:S01]  /*1870*/  CS2R R22, SRZ ;  /* 0x0000000000167805 */ /* 0x000fe2000001ff00 */
[----:B------:R-:W-:-:S02]  /*1880*/  LEA R106, P1, R35, c[0x0][0x168], 0x1 ;  /* 0x00005a00236a7a11 */ /* 0x000fc400078208ff */
[----:B------:R-:W-:Y:S02]  /*1890*/  LEA R80, P2, R37, c[0x0][0x168], 0x1 ;  /* 0x00005a0025507a11 */ /* 0x000fe400078408ff */
[----:B------:R-:W-:Y:S02]  /*18a0*/  LEA R78, P3, R39, c[0x0][0x168], 0x1 ;  /* 0x00005a00274e7a11 */ /* 0x000fe400078608ff */
[----:B------:R-:W-:Y:S02]  /*18b0*/  LEA R76, P4, R26, c[0x0][0x168], 0x1 ;  /* 0x00005a001a4c7a11 */ /* 0x000fe400078808ff */
[----:B------:R-:W-:Y:S02]  /*18c0*/  LOP3.LUT R101, R52, 0x7e, R85, 0x78, !PT ;  /* 0x0000007e34657812 */ /* 0x000fe400078e7855 */
[----:B------:R-:W-:Y:S02]  /*18d0*/  LEA.HI.X.SX32 R114, R114, c[0x0][0x16c], 0x1, P5 ;  /* 0x00005b0072727a11 */ /* 0x000fe400028f0eff */
[----:B------:R-:W-:-:S02]  /*18e0*/  LEA.HI.X.SX32 R111, R31, c[0x0][0x16c], 0x1, P6 ;  /* 0x00005b001f6f7a11 */ /* 0x000fc400030f0eff */
[----:B------:R-:W-:Y:S02]  /*18f0*/  LEA.HI.X.SX32 R109, R33, c[0x0][0x16c], 0x1, P0 ;  /* 0x00005b00216d7a11 */ /* 0x000fe400000f0eff */
[----:B------:R-:W-:Y:S02]  /*1900*/  LEA.HI.X.SX32 R107, R35, c[0x0][0x16c], 0x1, P1 ;  /* 0x00005b00236b7a11 */ /* 0x000fe400008f0eff */
[----:B------:R-:W-:Y:S02]  /*1910*/  LEA.HI.X.SX32 R81, R37, c[0x0][0x16c], 0x1, P2 ;  /* 0x00005b0025517a11 */ /* 0x000fe400010f0eff */
[----:B------:R-:W-:Y:S02]  /*1920*/  LEA.HI.X.SX32 R79, R39, c[0x0][0x16c], 0x1, P3 ;  /* 0x00005b00274f7a11 */ /* 0x000fe400018f0eff */
[----:B------:R-:W-:Y:S02]  /*1930*/  LEA.HI.X.SX32 R77, R26, c[0x0][0x16c], 0x1, P4 ;  /* 0x00005b001a4d7a11 */ /* 0x000fe400020f0eff */
[----:B------:R-:W-:-:S02]  /*1940*/  LEA R53, P5, R54, c[0x0][0x168], 0x1 ;  /* 0x00005a0036357a11 */ /* 0x000fc400078a08ff */
[----:B------:R-:W-:Y:S02]  /*1950*/  LEA R52, P6, R30, c[0x0][0x168], 0x1 ;  /* 0x00005a001e347a11 */ /* 0x000fe400078c08ff */
[----:B------:R-:W-:Y:S02]  /*1960*/  LEA R116, P0, R75, c[0x0][0x168], 0x1 ;  /* 0x00005a004b747a11 */ /* 0x000fe400078008ff */
[----:B------:R-:W-:Y:S02]  /*1970*/  LEA R69, P1, R34, c[0x0][0x168], 0x1 ;  /* 0x00005a0022457a11 */ /* 0x000fe400078208ff */
[----:B------:R-:W-:Y:S02]  /*1980*/  LEA R68, P2, R36, c[0x0][0x168], 0x1 ;  /* 0x00005a0024447a11 */ /* 0x000fe400078408ff */
[----:B------:R-:W-:Y:S02]  /*1990*/  LEA R67, P3, R38, c[0x0][0x168], 0x1 ;  /* 0x00005a0026437a11 */ /* 0x000fe400078608ff */
[----:B------:R-:W-:-:S02]  /*19a0*/  LEA R64, P4, R65, c[0x0][0x168], 0x1 ;  /* 0x00005a0041407a11 */ /* 0x000fc400078808ff */
[----:B------:R-:W-:Y:S02]  /*19b0*/  LOP3.LUT R103, R101, 0x20, RZ, 0x3c, !PT ;  /* 0x0000002065677812 */ /* 0x000fe400078e3cff */
[----:B------:R-:W-:Y:S02]  /*19c0*/  LOP3.LUT R104, R90, 0x20, RZ, 0x3c, !PT ;  /* 0x000000205a687812 */ /* 0x000fe400078e3cff */
[----:B------:R-:W-:Y:S02]  /*19d0*/  LEA.HI.X.SX32 R54, R54, c[0x0][0x16c], 0x1, P5 ;  /* 0x00005b0036367a11 */ /* 0x000fe400028f0eff */
[----:B------:R-:W-:Y:S02]  /*19e0*/  LEA.HI.X.SX32 R74, R30, c[0x0][0x16c], 0x1, P6 ;  /* 0x00005b001e4a7a11 */ /* 0x000fe400030f0eff */
[----:B------:R-:W-:Y:S02]  /*19f0*/  LEA.HI.X.SX32 R75, R75, c[0x0][0x16c], 0x1, P0 ;  /* 0x00005b004b4b7a11 */ /* 0x000fe400000f0eff */
[----:B------:R-:W-:-:S02]  /*1a00*/  LEA.HI.X.SX32 R71, R34, c[0x0][0x16c], 0x1, P1 ;  /* 0x00005b0022477a11 */ /* 0x000fc400008f0eff */
[----:B------:R-:W-:Y:S02]  /*1a10*/  LEA.HI.X.SX32 R70, R36, c[0x0][0x16c], 0x1, P2 ;  /* 0x00005b0024467a11 */ /* 0x000fe400010f0eff */
[----:B------:R-:W-:Y:S02]  /*1a20*/  LEA.HI.X.SX32 R66, R38, c[0x0][0x16c], 0x1, P3 ;  /* 0x00005b0026427a11 */ /* 0x000fe400018f0eff */
[----:B------:R-:W-:Y:S02]  /*1a30*/  LEA.HI.X.SX32 R65, R65, c[0x0][0x16c], 0x1, P4 ;  /* 0x00005b0041417a11 */ /* 0x000fe400020f0eff */
.L_x_2:
[----:B------:R-:W-:Y:S01]  /*1a40*/  ISETP.GE.AND P0, PT, R2, UR4, PT ;  /* 0x0000000402007c0c */ /* 0x000fe2000bf06270 */
[----:B------:R-:W-:Y:S01]  /*1a50*/  IMAD.WIDE R26, R92, 0x2, R112 ;  /* 0x000000025c1a7825 */ /* 0x000fe200078e0270 */
[----:B------:R-:W-:Y:S02]  /*1a60*/  PRMT R115, RZ, 0x7610, R115 ;  /* 0x00007610ff737816 */ /* 0x000fe40000000073 */
[----:B------:R-:W-:Y:S02]  /*1a70*/  ISETP.GE.AND P1, PT, R6, UR4, PT ;  /* 0x0000000406007c0c */ /* 0x000fe4000bf26270 */
[----:B------:R-:W-:-:S07]  /*1a80*/  PRMT R55, RZ, 0x7610, R55 ;  /* 0x00007610ff377816 */ /* 0x000fce0000000037 */
[----:B------:R0:W2:Y:S01]  /*1a90*/  @!P0 LDG.E.U16 R115, [R26.64] ;  /* 0x000000061a738981 */ /* 0x0000a2000c1e1500 */
[----:B------:R-:W-:Y:S01]  /*1aa0*/  ISETP.GE.AND P0, PT, R8, UR4, PT ;  /* 0x0000000408007c0c */ /* 0x000fe2000bf06270 */
[----:B------:R-:W-:-:S04]  /*1ab0*/  IMAD.WIDE R30, R96, 0x2, R112 ;  /* 0x00000002601e7825 */ /* 0x000fc800078e0270 */
[----:B0-----:R-:W-:-:S05]  /*1ac0*/  IMAD.WIDE R26, R98, 0x2, R112 ;  /* 0x00000002621a7825 */ /* 0x001fca00078e0270 */
[----:B------:R0:W3:Y:S01]  /*1ad0*/  @!P1 LDG.E.U16 R55, [R26.64] ;  /* 0x000000061a379981 */ /* 0x0000e2000c1e1500 */
[----:B------:R-:W-:Y:S02]  /*1ae0*/  ISETP.GE.AND P1, PT, R10, UR4, PT ;  /* 0x000000040a007c0c */ /* 0x000fe4000bf26270 */
[----:B0-----:R-:W-:Y:S02]  /*1af0*/  PRMT R26, RZ, 0x7610, R26 ;  /* 0x00007610ff1a7816 */ /* 0x001fe4000000001a */
[----:B------:R-:W-:-:S04]  /*1b00*/  PRMT R27, RZ, 0x7610, R27 ;  /* 0x00007610ff1b7816 */ /* 0x000fc8000000001b */
[----:B------:R0:W4:Y:S02]  /*1b10*/  @!P0 LDG.E.U16 R26, [R30.64] ;  /* 0x000000061e1a8981 */ /* 0x000124000c1e1500 */
[----:B0-----:R-:W-:-:S05]  /*1b20*/  IMAD.WIDE R30, R94, 0x2, R112 ;  /* 0x000000025e1e7825 */ /* 0x001fca00078e0270 */
[----:B------:R0:W5:Y:S01]  /*1b30*/  @!P1 LDG.E.U16 R27, [R30.64] ;  /* 0x000000061e1b9981 */ /* 0x000162000c1e1500 */
[----:B------:R-:W-:Y:S01]  /*1b40*/  ISETP.GE.AND P0, PT, R5, UR4, PT ;  /* 0x0000000405007c0c */ /* 0x000fe2000bf06270 */
[----:B------:R-:W-:Y:S01]  /*1b50*/  IMAD.WIDE R34, R99, 0x2, R112 ;  /* 0x0000000263227825 */ /* 0x000fe200078e0270 */
[----:B------:R-:W-:Y:S02]  /*1b60*/  ISETP.GE.AND P1, PT, R7, UR4, PT ;  /* 0x0000000407007c0c */ /* 0x000fe4000bf26270 */
[----:B------:R-:W-:Y:S02]  /*1b70*/  ISETP.GE.AND P2, PT, R9, UR4, PT ;  /* 0x0000000409007c0c */ /* 0x000fe4000bf46270 */
[----:B------:R-:W-:Y:S02]  /*1b80*/  ISETP.GE.AND P3, PT, R11, UR4, PT ;  /* 0x000000040b007c0c */ /* 0x000fe4000bf66270 */
[----:B0-----:R-:W-:Y:S01]  /*1b90*/  PRMT R30, RZ, 0x7610, R30 ;  /* 0x00007610ff1e7816 */ /* 0x001fe2000000001e */
[----:B------:R-:W-:Y:S01]  /*1ba0*/  IMAD.WIDE R36, R97, 0x2, R112 ;  /* 0x0000000261247825 */ /* 0x000fe200078e0270 */
[----:B------:R-:W-:-:S02]  /*1bb0*/  PRMT R31, RZ, 0x7610, R31 ;  /* 0x00007610ff1f7816 */ /* 0x000fc4000000001f */
[----:B------:R-:W-:Y:S02]  /*1bc0*/  PRMT R33, RZ, 0x7610, R33 ;  /* 0x00007610ff217816 */ /* 0x000fe40000000021 */
[----:B------:R0:W3:Y:S01]  /*1bd0*/  @!P0 LDG.E.U16 R30, [R34.64] ;  /* 0x00000006221e8981 */ /* 0x0000e2000c1e1500 */
[--C-:B------:R-:W-:Y:S01]  /*1be0*/  IMAD.WIDE R38, R95, 0x2, R112.reuse ;  /* 0x000000025f267825 */ /* 0x100fe200078e0270 */
[----:B------:R-:W-:Y:S02]  /*1bf0*/  ISETP.GE.AND P0, PT, R3, UR4, PT ;  /* 0x0000000403007c0c */ /* 0x000fe4000bf06270 */
[----:B------:R1:W3:Y:S01]  /*1c00*/  @!P1 LDG.E.U16 R31, [R36.64] ;  /* 0x00000006241f9981 */ /* 0x0002e2000c1e1500 */
[----:B------:R-:W-:-:S03]  /*1c10*/  IMAD.WIDE R62, R93, 0x2, R112 ;  /* 0x000000025d3e7825 */ /* 0x000fc600078e0270 */
[----:B------:R1:W3:Y:S01]  /*1c20*/  @!P2 LDG.E.U16 R33, [R38.64] ;  /* 0x000000062621a981 */ /* 0x0002e2000c1e1500 */
[----:B0-----:R-:W-:-:S06]  /*1c30*/  PRMT R34, RZ, 0x7610, R34 ;  /* 0x00007610ff227816 */ /* 0x001fcc0000000022 */
[----:B------:R0:W3:Y:S04]  /*1c40*/  @!P3 LDG.E.U16 R34, [R62.64] ;  /* 0x000000063e22b981 */ /* 0x0000e8000c1e1500 */
[----:B------:R-:W-:Y:S01]  /*1c50*/  BAR.SYNC.DEFER_BLOCKING 0x0 ;  /* 0x0000000000007b1d */ /* 0x000fe20000010000 */
[----:B------:R-:W-:Y:S01]  /*1c60*/  PRMT R35, RZ, 0x7610, R35 ;  /* 0x00007610ff237816 */ /* 0x000fe20000000023 */
[----:B0-----:R-:W-:Y:S02]  /*1c70*/  IMAD.MOV.U32 R62, RZ, RZ, R67 ;  /* 0x000000ffff3e7224 */ /* 0x001fe400078e0043 */
[----:B------:R-:W-:Y:S02]  /*1c80*/  IMAD.MOV.U32 R63, RZ, RZ, R66 ;  /* 0x000000ffff3f7224 */ /* 0x000fe400078e0042 */
[----:B------:R-:W-:Y:S01]  /*1c90*/  IMAD.WIDE R66, R91, 0x2, R64 ;  /* 0x000000025b427825 */ /* 0x000fe200078e0240 */
[----:B-1----:R-:W-:-:S03]  /*1ca0*/  PRMT R36, RZ, 0x7610, R36 ;  /* 0x00007610ff247816 */ /* 0x002fc60000000024 */
[----:B------:R-:W-:Y:S01]  /*1cb0*/  IMAD.WIDE R38, R91, 0x2, R62 ;  /* 0x000000025b267825 */ /* 0x000fe200078e023e */
[----:B------:R-:W-:Y:S01]  /*1cc0*/  PRMT R37, RZ, 0x7610, R37 ;  /* 0x00007610ff257816 */ /* 0x000fe20000000025 */
[----:B------:R0:W3:Y:S04]  /*1cd0*/  @!P0 LDG.E.U16 R35, [R66.64] ;  /* 0x0000000642238981 */ /* 0x0000e8000c1e1500 */
[----:B------:R1:W3:Y:S01]  /*1ce0*/  @!P0 LDG.E.U16 R36, [R38.64] ;  /* 0x0000000626248981 */ /* 0x0002e2000c1e1500 */
[----:B0-----:R-:W-:Y:S02]  /*1cf0*/  IMAD.MOV.U32 R66, RZ, RZ, R69 ;  /* 0x000000ffff427224 */ /* 0x001fe400078e0045 */
[----:B------:R-:W-:Y:S02]  /*1d00*/  IMAD.MOV.U32 R69, RZ, RZ, R70 ;  /* 0x000000ffff457224 */ /* 0x000fe400078e0046 */
[----:B------:R-:W-:-:S02]  /*1d10*/  IMAD.MOV.U32 R67, RZ, RZ, R71 ;  /* 0x000000ffff437224 */ /* 0x000fc400078e0047 */
[----:B------:R-:W-:Y:S01]  /*1d20*/  IMAD.WIDE R70, R91, 0x2, R68 ;  /* 0x000000025b467825 */ /* 0x000fe200078e0244 */
[----:B-1----:R-:W-:-:S03]  /*1d30*/  PRMT R38, RZ, 0x7610, R38 ;  /* 0x00007610ff267816 */ /* 0x002fc60000000026 */
[----:B------:R-:W-:Y:S01]  /*1d40*/  IMAD.WIDE R72, R91, 0x2, R66 ;  /* 0x000000025b487825 */ /* 0x000fe200078e0242 */
[----:B------:R0:W3:Y:S01]  /*1d50*/  @!P0 LDG.E.U16 R37, [R70.64] ;  /* 0x0000000646258981 */ /* 0x0000e2000c1e1500 */
[----:B------:R-:W-:-:S03]  /*1d60*/  PRMT R39, RZ, 0x7610, R39 ;  /* 0x00007610ff277816 */ /* 0x000fc60000000027 */
[----:B------:R1:W3:Y:S01]  /*1d70*/  @!P0 LDG.E.U16 R38, [R72.64] ;  /* 0x0000000648268981 */ /* 0x0002e2000c1e1500 */
[----:B0-----:R-:W-:Y:S02]  /*1d80*/  IMAD.MOV.U32 R70, RZ, RZ, R116 ;  /* 0x000000ffff467224 */ /* 0x001fe400078e0074 */
[----:B------:R-:W-:-:S04]  /*1d90*/  IMAD.MOV.U32 R71, RZ, RZ, R75 ;  /* 0x000000ffff477224 */ /* 0x000fc800078e004b */
[----:B-1----:R-:W-:-:S05]  /*1da0*/  IMAD.WIDE R72, R91, 0x2, R70 ;  /* 0x000000025b487825 */ /* 0x002fca00078e0246 */
[----:B------:R0:W3:Y:S02]  /*1db0*/  @!P0 LDG.E.U16 R39, [R72.64] ;  /* 0x0000000648278981 */ /* 0x0000e4000c1e1500 */
[----:B0-----:R-:W-:Y:S02]  /*1dc0*/  IMAD.MOV.U32 R72, RZ, RZ, R52 ;  /* 0x000000ffff487224 */ /* 0x001fe400078e0034 */
[----:B------:R-:W-:Y:S01]  /*1dd0*/  IMAD.MOV.U32 R73, RZ, RZ, R74 ;  /* 0x000000ffff497224 */ /* 0x000fe200078e004a */
[----:B------:R-:W-:-:S03]  /*1de0*/  PRMT R52, RZ, 0x7610, R52 ;  /* 0x00007610ff347816 */ /* 0x000fc60000000034 */
[----:B------:R-:W-:-:S05]  /*1df0*/  IMAD.WIDE R74, R91, 0x2, R72 ;  /* 0x000000025b4a7825 */ /* 0x000fca00078e0248 */
[----:B------:R0:W3:Y:S02]  /*1e00*/  @!P0 LDG.E.U16 R52, [R74.64] ;  /* 0x000000064a348981 */ /* 0x0000e4000c1e1500 */
[--C-:B0-----:R-:W-:Y:S02]  /*1e10*/  IMAD.MOV.U32 R74, RZ, RZ, R53.reuse ;  /* 0x000000ffff4a7224 */ /* 0x101fe400078e0035 */
[----:B------:R-:W-:Y:S01]  /*1e20*/  IMAD.MOV.U32 R75, RZ, RZ, R54 ;  /* 0x000000ffff4b7224 */ /* 0x000fe200078e0036 */
[----:B------:R-:W-:-:S03]  /*1e30*/  PRMT R53, RZ, 0x7610, R53 ;  /* 0x00007610ff357816 */ /* 0x000fc60000000035 */
[----:B------:R-:W-:Y:S01]  /*1e40*/  IMAD.WIDE R116, R91, 0x2, R74 ;  /* 0x000000025b747825 */ /* 0x000fe200078e024a */
[----:B------:R-:W-:-:S04]  /*1e50*/  PRMT R54, RZ, 0x7610, R54 ;  /* 0x00007610ff367816 */ /* 0x000fc80000000036 */
[----:B------:R0:W3:Y:S01]  /*1e60*/  @!P0 LDG.E.U16 R53, [R116.64] ;  /* 0x0000000674358981 */ /* 0x0000e2000c1e1500 */
[----:B------:R-:W-:-:S04]  /*1e70*/  IMAD.WIDE R118, R91, 0x2, R78 ;  /* 0x000000025b767825 */ /* 0x000fc800078e024e */
[----:B0-----:R-:W-:-:S05]  /*1e80*/  IMAD.WIDE R116, R91, 0x2, R76 ;  /* 0x000000025b747825 */ /* 0x001fca00078e024c */
[----:B------:R0:W3:Y:S02]  /*1e90*/  @!P0 LDG.E.U16 R54, [R116.64] ;  /* 0x0000000674368981 */ /* 0x0000e4000c1e1500 */
[----:B0-----:R-:W-:Y:S02]  /*1ea0*/  PRMT R116, RZ, 0x7610, R116 ;  /* 0x00007610ff747816 */ /* 0x001fe40000000074 */
        /* <DEDUP_REMOVED lines=8> */
[----:B------:R-:W-:Y:S01]  /*1f30*/  PRMT R124, RZ, 0x7610, R124 ;  /* 0x00007610ff7c7816 */ /* 0x000fe2000000007c */
[----:B0-----:R-:W-:-:S05]  /*1f40*/  IMAD.WIDE R120, R91, 0x2, R108 ;  /* 0x000000025b787825 */ /* 0x001fca00078e026c */
[----:B------:R0:W3:Y:S02]  /*1f50*/  @!P0 LDG.E.U16 R119, [R120.64] ;  /* 0x0000000678778981 */ /* 0x0000e4000c1e1500 */
[----:B0-----:R-:W-:-:S05]  /*1f60*/  IMAD.WIDE R120, R91, 0x2, R110 ;  /* 0x000000025b787825 */ /* 0x001fca00078e026e */
[----:B------:R0:W3:Y:S04]  /*1f70*/  @!P0 LDG.E.U16 R124, [R120.64] ;  /* 0x00000006787c8981 */ /* 0x0000e8000c1e1500 */
[----:B--2---:R1:W-:Y:S02]  /*1f80*/  STS.U16 [R101+0x1000], R115 ;  /* 0x0010007365007388 */ /* 0x0043e40000000400 */
[----:B-1----:R-:W-:Y:S02]  /*1f90*/  IMAD.MOV.U32 R115, RZ, RZ, R114 ;  /* 0x000000ffff737224 */ /* 0x002fe400078e0072 */
[--C-:B------:R-:W-:Y:S01]  /*1fa0*/  IMAD.MOV.U32 R114, RZ, RZ, R24.reuse ;  /* 0x000000ffff727224 */ /* 0x100fe200078e0018 */
[----:B------:R-:W-:-:S03]  /*1fb0*/  PRMT R24, RZ, 0x7610, R24 ;  /* 0x00007610ff187816 */ /* 0x000fc60000000018 */
[----:B0-----:R-:W-:-:S05]  /*1fc0*/  IMAD.WIDE R120, R91, 0x2, R114 ;  /* 0x000000025b787825 */ /* 0x001fca00078e0272 */
[----:B------:R0:W2:Y:S02]  /*1fd0*/  @!P0 LDG.E.U16 R24, [R120.64] ;  /* 0x0000000678188981 */ /* 0x0000a4000c1e1500 */
[--C-:B0-----:R-:W-:Y:S02]  /*1fe0*/  IMAD.MOV.U32 R120, RZ, RZ, R28.reuse ;  /* 0x000000ffff787224 */ /* 0x101fe400078e001c */
[----:B------:R-:W-:Y:S01]  /*1ff0*/  IMAD.MOV.U32 R121, RZ, RZ, R25 ;  /* 0x000000ffff797224 */ /* 0x000fe200078e0019 */
[----:B------:R-:W-:-:S03]  /*2000*/  PRMT R28, RZ, 0x7610, R28 ;  /* 0x00007610ff1c7816 */ /* 0x000fc6000000001c */
[----:B------:R-:W-:Y:S01]  /*2010*/  IMAD.WIDE R122, R91, 0x2, R120 ;  /* 0x000000025b7a7825 */ /* 0x000fe200078e0278 */
[----:B----4-:R-:W-:Y:S04]  /*2020*/  STS.U16 [R101+0x1400], R26 ;  /* 0x0014001a65007388 */ /* 0x010fe80000000400 */
[----:B------:R0:W4:Y:S01]  /*2030*/  @!P0 LDG.E.U16 R28, [R122.64] ;  /* 0x000000067a1c8981 */ /* 0x000122000c1e1500 */
[----:B------:R-:W-:-:S03]  /*2040*/  PRMT R125, RZ, 0x7610, R125 ;  /* 0x00007610ff7d7816 */ /* 0x000fc6000000007d */
[----:B-----5:R1:W-:Y:S01]  /*2050*/  STS.U16 [R101+0x1600], R27 ;  /* 0x0016001b65007388 */ /* 0x0203e20000000400 */
[----:B0-----:R-:W-:Y:S02]  /*2060*/  IMAD.MOV.U32 R122, RZ, RZ, R32 ;  /* 0x000000ffff7a7224 */ /* 0x001fe400078e0020 */
[----:B------:R-:W-:-:S04]  /*2070*/  IMAD.MOV.U32 R123, RZ, RZ, R29 ;  /* 0x000000ffff7b7224 */ /* 0x000fc800078e001d */
[----:B-1----:R-:W-:-:S05]  /*2080*/  IMAD.WIDE R26, R91, 0x2, R122 ;  /* 0x000000025b1a7825 */ /* 0x002fca00078e027a */
[----:B------:R-:W5:Y:S04]  /*2090*/  @!P0 LDG.E.U16 R125, [R26.64] ;  /* 0x000000061a7d8981 */ /* 0x000f68000c1e1500 */
[----:B---3--:R-:W-:Y:S04]  /*20a0*/  STS.U16 [R101+0x1200], R55 ;  /* 0x0012003765007388 */ /* 0x008fe80000000400 */
[----:B------:R-:W-:Y:S04]  /*20b0*/  STS.U16 [R103+0x1100], R30 ;  /* 0x0011001e67007388 */ /* 0x000fe80000000400 */
[----:B------:R-:W-:Y:S04]  /*20c0*/  STS.U16 [R103+0x1300], R31 ;  /* 0x0013001f67007388 */ /* 0x000fe80000000400 */
[----:B------:R-:W-:Y:S04]  /*20d0*/  STS.U16 [R103+0x1500], R33 ;  /* 0x0015002167007388 */ /* 0x000fe80000000400 */
[----:B------:R-:W-:Y:S04]  /*20e0*/  STS.U16 [R103+0x1700], R34 ;  /* 0x0017002267007388 */ /* 0x000fe80000000400 */
[----:B------:R-:W-:Y:S04]  /*20f0*/  STS.U16 [R101], R35 ;  /* 0x0000002365007388 */ /* 0x000fe80000000400 */
[----:B------:R-:W-:Y:S04]  /*2100*/  STS.U16 [R101+0x200], R37 ;  /* 0x0002002565007388 */ /* 0x000fe80000000400 */
[----:B------:R-:W-:Y:S04]  /*2110*/  STS.U16 [R101+0x400], R39 ;  /* 0x0004002765007388 */ /* 0x000fe80000000400 */
[----:B------:R-:W-:Y:S04]  /*2120*/  STS.U16 [R101+0x600], R53 ;  /* 0x0006003565007388 */ /* 0x000fe80000000400 */
[----:B------:R-:W-:Y:S04]  /*2130*/  STS.U16 [R101+0x800], R116 ;  /* 0x0008007465007388 */ /* 0x000fe80000000400 */
[----:B------:R-:W-:Y:S04]  /*2140*/  STS.U16 [R101+0xa00], R118 ;  /* 0x000a007665007388 */ /* 0x000fe80000000400 */
[----:B------:R-:W-:Y:S04]  /*2150*/  STS.U16 [R101+0xc00], R124 ;  /* 0x000c007c65007388 */ /* 0x000fe80000000400 */
[----:B----4-:R-:W-:Y:S04]  /*2160*/  STS.U16 [R101+0xe00], R28 ;  /* 0x000e001c65007388 */ /* 0x010fe80000000400 */
[----:B------:R-:W-:Y:S04]  /*2170*/  STS.U16 [R103+0x100], R36 ;  /* 0x0001002467007388 */ /* 0x000fe80000000400 */
[----:B------:R-:W-:Y:S04]  /*2180*/  STS.U16 [R103+0x300], R38 ;  /* 0x0003002667007388 */ /* 0x000fe80000000400 */
[----:B------:R-:W-:Y:S04]  /*2190*/  STS.U16 [R103+0x500], R52 ;  /* 0x0005003467007388 */ /* 0x000fe80000000400 */
[----:B------:R-:W-:Y:S04]  /*21a0*/  STS.U16 [R103+0x700], R54 ;  /* 0x0007003667007388 */ /* 0x000fe80000000400 */
[----:B------:R-:W-:Y:S04]  /*21b0*/  STS.U16 [R103+0x900], R117 ;  /* 0x0009007567007388 */ /* 0x000fe80000000400 */
[----:B------:R-:W-:Y:S04]  /*21c0*/  STS.U16 [R103+0xb00], R119 ;  /* 0x000b007767007388 */ /* 0x000fe80000000400 */
[----:B--2---:R-:W-:Y:S04]  /*21d0*/  STS.U16 [R103+0xd00], R24 ;  /* 0x000d001867007388 */ /* 0x004fe80000000400 */
[----:B-----5:R-:W-:Y:S04]  /*21e0*/  STS.U16 [R103+0xf00], R125 ;  /* 0x000f007d67007388 */ /* 0x020fe80000000400 */
[----:B------:R-:W-:Y:S06]  /*21f0*/  BAR.SYNC.DEFER_BLOCKING 0x0 ;  /* 0x0000000000007b1d */ /* 0x000fec0000010000 */
[----:B------:R-:W-:Y:S04]  /*2200*/  LDSM.16.MT88.4 R36, [R90+0x1000] ;  /* 0x001000005a24783b */ /* 0x000fe80000004200 */
[----:B------:R-:W0:Y:S04]  /*2210*/  LDSM.16.M88.4 R24, [R89] ;  /* 0x000000005918783b */ /* 0x000e280000000200 */
[----:B------:R-:W1:Y:S04]  /*2220*/  LDSM.16.M88.4 R28, [R89+0x800] ;  /* 0x00080000591c783b */ /* 0x000e680000000200 */
[----:B------:R-:W2:Y:S04]  /*2230*/  LDSM.16.MT88.4 R32, [R104+0x1000] ;  /* 0x001000006820783b */ /* 0x000ea80000004200 */
[----:B------:R-:W3:Y:S01]  /*2240*/  LDSM.16.MT88.4 R52, [R90+0x1400] ;  /* 0x001400005a34783b */ /* 0x000ee20000004200 */
[----:B------:R-:W-:Y:S01]  /*2250*/  IADD3 R105, R105, -0x1, RZ ;  /* 0xffffffff69697810 */ /* 0x000fe20007ffe0ff */
[C---:B0-----:R-:W-:Y:S08]  /*2260*/  HMMA.16816.F32 R44, R36.reuse, R24, R44 ;  /* 0x00000018242c723c */ /* 0x041ff0000000182c */
[----:B-1----:R-:W-:Y:S01]  /*2270*/  HMMA.16816.F32 R48, R36, R28, R48 ;  /* 0x0000001c2430723c */ /* 0x002fe20000001830 */
[----:B------:R-:W0:Y:S07]  /*2280*/  LDSM.16.MT88.4 R36, [R104+0x1400] ;  /* 0x001400006824783b */ /* 0x000e2e0000004200 */
[C---:B--2---:R-:W-:Y:S08]  /*2290*/  HMMA.16816.F32 R40, R32.reuse, R24, R40 ;  /* 0x000000182028723c */ /* 0x044ff00000001828 */
[----:B------:R-:W-:Y:S01]  /*22a0*/  HMMA.16816.F32 R20, R32, R28, R20 ;  /* 0x0000001c2014723c */ /* 0x000fe20000001814 */
[----:B------:R-:W-:Y:S01]  /*22b0*/  ISETP.NE.U32.AND P0, PT, R105, RZ, PT ;  /* 0x000000ff6900720c */ /* 0x000fe20003f05070 */
[----:B------:R-:W-:Y:S01]  /*22c0*/  IMAD.WIDE R74, R100, 0x2, R74 ;  /* 0x00000002644a7825 */ /* 0x000fe200078e024a */
[----:B------:R-:W-:-:S03]  /*22d0*/  UIADD3 UR4, UR4, -0x20, URZ ;  /* 0xffffffe004047890 */ /* 0x000fc6000fffe03f */
[C---:B------:R-:W-:Y:S02]  /*22e0*/  IMAD.WIDE R70, R100.reuse, 0x2, R70 ;  /* 0x0000000264467825 */ /* 0x040fe400078e0246 */
[----:B---3--:R-:W-:Y:S02]  /*22f0*/  HMMA.16816.F32 R44, R52, R26, R44 ;  /* 0x0000001a342c723c */ /* 0x008fe4000000182c */
[----:B------:R-:W-:-:S04]  /*2300*/  IMAD.WIDE R28, R100, 0x2, R122 ;  /* 0x00000002641c7825 */ /* 0x000fc800078e027a */
[C---:B------:R-:W-:Y:S02]  /*2310*/  IMAD.WIDE R114, R100.reuse, 0x2, R114 ;  /* 0x0000000264727825 */ /* 0x040fe400078e0272 */
[----:B------:R-:W-:Y:S02]  /*2320*/  HMMA.16816.F32 R48, R52, R30, R48 ;  /* 0x0000001e3430723c */ /* 0x000fe40000001830 */
[----:B------:R-:W-:-:S04]  /*2330*/  IMAD.WIDE R66, R100, 0x2, R66 ;  /* 0x0000000264427825 */ /* 0x000fc800078e0242 */
[C---:B------:R-:W-:Y:S02]  /*2340*/  IMAD.WIDE R120, R100.reuse, 0x2, R120 ;  /* 0x0000000264787825 */ /* 0x040fe400078e0278 */
[----:B0-----:R-:W-:Y:S02]  /*2350*/  HMMA.16816.F32 R40, R36, R26, R40 ;  /* 0x0000001a2428723c */ /* 0x001fe40000001828 */
[----:B------:R-:W-:-:S04]  /*2360*/  IMAD.WIDE R72, R100, 0x2, R72 ;  /* 0x0000000264487825 */ /* 0x000fc800078e0248 */
[C---:B------:R-:W-:Y:S02]  /*2370*/  IMAD.WIDE R62, R100.reuse, 0x2, R62 ;  /* 0x00000002643e7825 */ /* 0x040fe400078e023e */
[----:B------:R-:W-:Y:S02]  /*2380*/  HMMA.16816.F32 R20, R36, R30, R20 ;  /* 0x0000001e2414723c */ /* 0x000fe40000001814 */
[----:B------:R-:W-:-:S04]  /*2390*/  IMAD.WIDE R26, R100, 0x2, R68 ;  /* 0x00000002641a7825 */ /* 0x000fc800078e0244 */
[----:B------:R-:W-:Y:S02]  /*23a0*/  IMAD.MOV.U32 R54, RZ, RZ, R75 ;  /* 0x000000ffff367224 */ /* 0x000fe400078e004b */
[----:B------:R-:W-:Y:S02]  /*23b0*/  IMAD.MOV.U32 R75, RZ, RZ, R71 ;  /* 0x000000ffff4b7224 */ /* 0x000fe400078e0047 */
[----:B------:R-:W-:Y:S02]  /*23c0*/  IMAD.MOV.U32 R32, RZ, RZ, R28 ;  /* 0x000000ffff207224 */ /* 0x000fe400078e001c */
[----:B------:R-:W-:Y:S02]  /*23d0*/  IMAD.MOV.U32 R24, RZ, RZ, R114 ;  /* 0x000000ffff187224 */ /* 0x000fe400078e0072 */
[----:B------:R-:W-:Y:S02]  /*23e0*/  IMAD.MOV.U32 R53, RZ, RZ, R74 ;  /* 0x000000ffff357224 */ /* 0x000fe400078e004a */
[----:B------:R-:W-:-:S02]  /*23f0*/  IMAD.MOV.U32 R116, RZ, RZ, R70 ;  /* 0x000000ffff747224 */ /* 0x000fc400078e0046 */
[----:B------:R-:W-:Y:S02]  /*2400*/  IMAD.MOV.U32 R69, RZ, RZ, R66 ;  /* 0x000000ffff457224 */ /* 0x000fe400078e0042 */
[----:B------:R-:W-:Y:S02]  /*2410*/  IMAD.MOV.U32 R71, RZ, RZ, R67 ;  /* 0x000000ffff477224 */ /* 0x000fe400078e0043 */
[----:B------:R-:W-:Y:S02]  /*2420*/  IMAD.MOV.U32 R28, RZ, RZ, R120 ;  /* 0x000000ffff1c7224 */ /* 0x000fe400078e0078 */
[----:B------:R-:W-:Y:S02]  /*2430*/  IMAD.MOV.U32 R25, RZ, RZ, R121 ;  /* 0x000000ffff197224 */ /* 0x000fe400078e0079 */
[----:B------:R-:W-:-:S04]  /*2440*/  IMAD.WIDE R110, R100, 0x2, R110 ;  /* 0x00000002646e7825 */ /* 0x000fc800078e026e */
[----:B------:R-:W-:-:S04]  /*2450*/  IMAD.WIDE R108, R100, 0x2, R108 ;  /* 0x00000002646c7825 */ /* 0x000fc800078e026c */
[----:B------:R-:W-:Y:S02]  /*2460*/  IMAD.MOV.U32 R114, RZ, RZ, R115 ;  /* 0x000000ffff727224 */ /* 0x000fe400078e0073 */
[----:B------:R-:W-:-:S04]  /*2470*/  IMAD.WIDE R106, R100, 0x2, R106 ;  /* 0x00000002646a7825 */ /* 0x000fc800078e026a */
[----:B------:R-:W-:-:S04]  /*2480*/  IMAD.WIDE R80, R100, 0x2, R80 ;  /* 0x0000000264507825 */ /* 0x000fc800078e0250 */
[----:B------:R-:W-:-:S04]  /*2490*/  IMAD.WIDE R78, R100, 0x2, R78 ;  /* 0x00000002644e7825 */ /* 0x000fc800078e024e */
[----:B------:R-:W-:-:S04]  /*24a0*/  IMAD.WIDE R76, R100, 0x2, R76 ;  /* 0x00000002644c7825 */ /* 0x000fc800078e024c */
[----:B------:R-:W-:Y:S02]  /*24b0*/  IMAD.MOV.U32 R52, RZ, RZ, R72 ;  /* 0x000000ffff347224 */ /* 0x000fe400078e0048 */
[----:B------:R-:W-:Y:S02]  /*24c0*/  IMAD.MOV.U32 R74, RZ, RZ, R73 ;  /* 0x000000ffff4a7224 */ /* 0x000fe400078e0049 */
[----:B------:R-:W-:Y:S02]  /*24d0*/  IMAD.MOV.U32 R68, RZ, RZ, R26 ;  /* 0x000000ffff447224 */ /* 0x000fe400078e001a */
[----:B------:R-:W-:Y:S02]  /*24e0*/  IMAD.MOV.U32 R70, RZ, RZ, R27 ;  /* 0x000000ffff467224 */ /* 0x000fe400078e001b */
[----:B------:R-:W-:-:S04]  /*24f0*/  IMAD.WIDE R64, R100, 0x2, R64 ;  /* 0x0000000264407825 */ /* 0x000fc800078e0240 */
[----:B------:R-:W-:-:S04]  /*2500*/  IMAD.WIDE R112, R102, 0x2, R112 ;  /* 0x0000000266707825 */ /* 0x000fc800078e0270 */
[----:B------:R-:W-:Y:S02]  /*2510*/  IMAD.MOV.U32 R67, RZ, RZ, R62 ;  /* 0x000000ffff437224 */ /* 0x000fe400078e003e */
[----:B------:R-:W-:Y:S01]  /*2520*/  IMAD.MOV.U32 R66, RZ, RZ, R63 ;  /* 0x000000ffff427224 */ /* 0x000fe200078e003f */
[----:B------:R-:W-:Y:S05]  /*2530*/  @P0 BRA `(.L_x_2) ;  /* 0xfffff50000000947 */ /* 0x000fea000383ffff */
[----:B------:R-:W-:Y:S02]  /*2540*/  F2FP.PACK_AB R23, R23, R43 ;  /* 0x0000002b1717723e */ /* 0x000fe400000000ff */
[----:B------:R-:W-:Y:S02]  /*2550*/  F2FP.PACK_AB R22, R22, R42 ;  /* 0x0000002a1616723e */ /* 0x000fe400000000ff */
[----:B------:R-:W-:Y:S02]  /*2560*/  F2FP.PACK_AB R21, R21, R41 ;  /* 0x000000291515723e */ /* 0x000fe400000000ff */
[----:B------:R-:W-:Y:S02]  /*2570*/  F2FP.PACK_AB R20, R20, R40 ;  /* 0x000000281414723e */ /* 0x000fe400000000ff */
[----:B------:R-:W-:-:S02]  /*2580*/  F2FP.PACK_AB R47, R51, R47 ;  /* 0x0000002f332f723e */ /* 0x000fc400000000ff */
[----:B------:R-:W-:Y:S02]  /*2590*/  F2FP.PACK_AB R46, R50, R46 ;  /* 0x0000002e322e723e */ /* 0x000fe400000000ff */
[----:B------:R-:W-:Y:S02]  /*25a0*/  F2FP.PACK_AB R45, R49, R45 ;  /* 0x0000002d312d723e */ /* 0x000fe400000000ff */
[----:B------:R-:W-:Y:S02]  /*25b0*/  F2FP.PACK_AB R44, R48, R44 ;  /* 0x0000002c302c723e */ /* 0x000fe400000000ff */
.L_x_1:
[----:B------:R-:W-:Y:S01]  /*25c0*/  BAR.SYNC.DEFER_BLOCKING 0x0 ;  /* 0x0000000000007b1d */ /* 0x000fe20000010000 */
[----:B------:R-:W-:Y:S01]  /*25d0*/  LOP3.LUT R85, R85, 0x3c, RZ, 0xc0, !PT ;  /* 0x0000003c55557812 */ /* 0x000fe200078ec0ff */
[----:B------:R-:W-:Y:S01]  /*25e0*/  IMAD R11, R17, c[0x0][0x198], RZ ;  /* 0x00006600110b7a24 */ /* 0x000fe200078e02ff */
[--C-:B------:R-:W-:Y:S02]  /*25f0*/  SHF.R.S32.HI R3, RZ, 0x3, R0.reuse ;  /* 0x00000003ff037819 */ /* 0x100fe40000011400 */
[----:B------:R-:W-:Y:S01]  /*2600*/  SHF.R.S32.HI R2, RZ, 0x4, R0 ;  /* 0x00000004ff027819 */ /* 0x000fe20000011400 */
[----:B------:R-:W-:Y:S01]  /*2610*/  IMAD R85, R4, 0x8, R85 ;  /* 0x0000000804557824 */ /* 0x000fe200078e0255 */
[----:B------:R-:W-:Y:S01]  /*2620*/  LOP3.LUT R86, R86, 0x40, RZ, 0xc0, !PT ;  /* 0x0000004056567812 */ /* 0x000fe200078ec0ff */
[----:B------:R-:W-:Y:S01]  /*2630*/  IMAD.SHL.U32 R0, R0, 0x4, RZ ;  /* 0x0000000400007824 */ /* 0x000fe200078e00ff */
[----:B------:R-:W-:-:S02]  /*2640*/  SGXT R3, R3, 0x1 ;  /* 0x000000010303781a */ /* 0x000fc40000000200 */
[----:B------:R-:W-:Y:S01]  /*2650*/  SGXT R2, R2, 0x1 ;  /* 0x000000010202781a */ /* 0x000fe20000000200 */
[----:B------:R-:W-:Y:S01]  /*2660*/  IMAD.IADD R85, R86, 0x1, R85 ;  /* 0x0000000156557824 */ /* 0x000fe200078e0255 */
[----:B------:R-:W-:Y:S02]  /*2670*/  LOP3.LUT R4, R3, 0x440, RZ, 0xc0, !PT ;  /* 0x0000044003047812 */ /* 0x000fe400078ec0ff */
[----:B------:R-:W-:Y:S02]  /*2680*/  LOP3.LUT R3, R2, 0x804, RZ, 0xc0, !PT ;  /* 0x0000080402037812 */ /* 0x000fe400078ec0ff */
[----:B------:R-:W-:Y:S02]  /*2690*/  LOP3.LUT R2, R85, 0x40, RZ, 0x3c, !PT ;  /* 0x0000004055027812 */ /* 0x000fe400078e3cff */
[----:B------:R-:W-:Y:S01]  /*26a0*/  LOP3.LUT R5, R3, 0x80, R0, 0xf8, !PT ;  /* 0x0000008003057812 */ /* 0x000fe200078ef800 */
[----:B------:R-:W-:Y:S01]  /*26b0*/  IMAD R0, R84, c[0x0][0x194], RZ ;  /* 0x0000650054007a24 */ /* 0x000fe200078e02ff */
[----:B------:R-:W-:-:S02]  /*26c0*/  LOP3.LUT R87, R4, 0x38, R87, 0xf8, !PT ;  /* 0x0000003804577812 */ /* 0x000fc400078ef857 */
[C---:B------:R-:W-:Y:S01]  /*26d0*/  LOP3.LUT R3, R85.reuse, 0x4, RZ, 0x3c, !PT ;  /* 0x0000000455037812 */ /* 0x040fe200078e3cff */
[----:B------:R-:W-:Y:S01]  /*26e0*/  STS [R85], R44 ;  /* 0x0000002c55007388 */ /* 0x000fe20000000800 */
[----:B------:R-:W-:Y:S02]  /*26f0*/  LOP3.LUT R4, R85, 0x44, RZ, 0x3c, !PT ;  /* 0x0000004455047812 */ /* 0x000fe400078e3cff */
[----:B------:R-:W-:Y:S01]  /*2700*/  LOP3.LUT R87, R5, R87, R88, 0xf6, !PT ;  /* 0x0000005705577212 */ /* 0x000fe200078ef658 */
[----:B------:R-:W-:Y:S01]  /*2710*/  STS [R85+0x80], R45 ;  /* 0x0000802d55007388 */ /* 0x000fe20000000800 */
[----:B------:R-:W-:Y:S02]  /*2720*/  ISETP.GE.AND P0, PT, R84, c[0x0][0x178], PT ;  /* 0x00005e0054007a0c */ /* 0x000fe40003f06270 */
[----:B------:R-:W-:Y:S01]  /*2730*/  LOP3.LUT R10, R87, 0x4, RZ, 0x3c, !PT ;  /* 0x00000004570a7812 */ /* 0x000fe200078e3cff */
[----:B------:R-:W-:Y:S01]  /*2740*/  STS [R2+0x400], R46 ;  /* 0x0004002e02007388 */ /* 0x000fe20000000800 */
[----:B------:R-:W-:-:S02]  /*2750*/  ISETP.LT.AND P2, PT, R12, c[0x0][0x17c], !P0 ;  /* 0x00005f000c007a0c */ /* 0x000fc40004741270 */
[----:B------:R-:W-:Y:S01]  /*2760*/  ISETP.LT.AND P3, PT, R13, c[0x0][0x17c], !P0 ;  /* 0x00005f000d007a0c */ /* 0x000fe20004761270 */
[----:B------:R-:W-:Y:S04]  /*2770*/  STS [R2+0x480], R47 ;  /* 0x0004802f02007388 */ /* 0x000fe80000000800 */
[----:B------:R0:W-:Y:S04]  /*2780*/  STS [R3+0x800], R20 ;  /* 0x0008001403007388 */ /* 0x0001e80000000800 */
[----:B------:R1:W-:Y:S04]  /*2790*/  STS [R3+0x880], R21 ;  /* 0x0008801503007388 */ /* 0x0003e80000000800 */
[----:B------:R-:W-:Y:S01]  /*27a0*/  STS [R4+0xc00], R22 ;  /* 0x000c001604007388 */ /* 0x000fe20000000800 */
[----:B0-----:R-:W-:-:S03]  /*27b0*/  IMAD R20, R12, c[0x0][0x198], RZ ;  /* 0x000066000c147a24 */ /* 0x001fc600078e02ff */
[----:B------:R0:W-:Y:S04]  /*27c0*/  STS [R4+0xc80], R23 ;  /* 0x000c801704007388 */ /* 0x0001e80000000800 */
[----:B------:R-:W-:Y:S01]  /*27d0*/  BAR.SYNC.DEFER_BLOCKING 0x0 ;  /* 0x0000000000007b1d */ /* 0x000fe20000010000 */
[----:B-1----:R-:W-:-:S04]  /*27e0*/  LEA R21, P1, R0, c[0x0][0x170], 0x1 ;  /* 0x00005c0000157a11 */ /* 0x002fc800078208ff */
[----:B0-----:R-:W-:Y:S01]  /*27f0*/  LEA.HI.X.SX32 R23, R0, c[0x0][0x174], 0x1, P1 ;  /* 0x00005d0000177a11 */ /* 0x001fe200008f0eff */
[----:B------:R-:W-:Y:S01]  /*2800*/  IMAD R0, R13, c[0x0][0x198], RZ ;  /* 0x000066000d007a24 */ /* 0x000fe200078e02ff */
[----:B------:R-:W-:-:S04]  /*2810*/  LEA R2, P1, R20, R21, 0x1 ;  /* 0x0000001514027211 */ /* 0x000fc800078208ff */
[----:B------:R-:W-:Y:S02]  /*2820*/  LEA.HI.X.SX32 R3, R20, R23, 0x1, P1 ;  /* 0x0000001714037211 */ /* 0x000fe400008f0eff */
[----:B------:R-:W-:Y:S02]  /*2830*/  LEA R4, P4, R0, R21, 0x1 ;  /* 0x0000001500047211 */ /* 0x000fe400078808ff */
[----:B------:R-:W-:Y:S02]  /*2840*/  ISETP.LT.AND P1, PT, R56, c[0x0][0x17c], !P0 ;  /* 0x00005f0038007a0c */ /* 0x000fe40004721270 */
[----:B------:R-:W-:Y:S01]  /*2850*/  LEA.HI.X.SX32 R5, R0, R23, 0x1, P4 ;  /* 0x0000001700057211 */ /* 0x000fe200020f0eff */
[----:B------:R-:W-:Y:S01]  /*2860*/  IMAD R0, R16, c[0x0][0x198], RZ ;  /* 0x0000660010007a24 */ /* 0x000fe200078e02ff */
[C---:B------:R-:W-:Y:S01]  /*2870*/  ISETP.LT.AND P4, PT, R15.reuse, c[0x0][0x17c], !P0 ;  /* 0x00005f000f007a0c */ /* 0x040fe20004781270 */
[----:B------:R-:W-:Y:S01]  /*2880*/  IMAD R15, R15, c[0x0][0x198], RZ ;  /* 0x000066000f0f7a24 */ /* 0x000fe200078e02ff */
[----:B------:R-:W0:Y:S04]  /*2890*/  LDS R25, [R87] ;  /* 0x0000000057197984 */ /* 0x000e280000000800 */
[----:B------:R-:W1:Y:S04]  /*28a0*/  LDS R33, [R10] ;  /* 0x000000000a217984 */ /* 0x000e680000000800 */
[----:B------:R-:W2:Y:S04]  /*28b0*/  LDS R27, [R87+0x100] ;  /* 0x00010000571b7984 */ /* 0x000ea80000000800 */
[----:B------:R-:W3:Y:S04]  /*28c0*/  LDS R35, [R10+0x100] ;  /* 0x000100000a237984 */ /* 0x000ee80000000800 */
[----:B------:R-:W4:Y:S04]  /*28d0*/  LDS R29, [R87+0x200] ;  /* 0x00020000571d7984 */ /* 0x000f280000000800 */
[----:B------:R-:W5:Y:S04]  /*28e0*/  LDS R37, [R10+0x200] ;  /* 0x000200000a257984 */ /* 0x000f680000000800 */
[----:B------:R-:W4:Y:S04]  /*28f0*/  LDS R31, [R87+0x300] ;  /* 0x00030000571f7984 */ /* 0x000f280000000800 */
[----:B------:R-:W5:Y:S04]  /*2900*/  LDS R39, [R10+0x300] ;  /* 0x000300000a277984 */ /* 0x000f680000000800 */
[----:B0-----:R0:W-:Y:S01]  /*2910*/  @P2 STG.E.U16 [R2.64], R25 ;  /* 0x0000001902002986 */ /* 0x0011e2000c101506 */
[C---:B------:R-:W-:Y:S01]  /*2920*/  ISETP.LT.AND P2, PT, R14.reuse, c[0x0][0x17c], !P0 ;  /* 0x00005f000e007a0c */ /* 0x040fe20004741270 */
[----:B------:R-:W-:-:S02]  /*2930*/  IMAD R14, R14, c[0x0][0x198], RZ ;  /* 0x000066000e0e7a24 */ /* 0x000fc400078e02ff */
[----:B-1----:R-:W-:Y:S01]  /*2940*/  @P3 STG.E.U16 [R4.64], R33 ;  /* 0x0000002104003986 */ /* 0x002fe2000c101506 */
[----:B------:R-:W-:Y:S02]  /*2950*/  ISETP.LT.AND P3, PT, R16, c[0x0][0x17c], !P0 ;  /* 0x00005f0010007a0c */ /* 0x000fe40004761270 */
[----:B------:R-:W-:-:S04]  /*2960*/  LEA R6, P6, R14, R21, 0x1 ;  /* 0x000000150e067211 */ /* 0x000fc800078c08ff */
[----:B------:R-:W-:Y:S02]  /*2970*/  LEA.HI.X.SX32 R7, R14, R23, 0x1, P6 ;  /* 0x000000170e077211 */ /* 0x000fe400030f0eff */
[CC--:B0-----:R-:W-:Y:S02]  /*2980*/  LEA R2, P5, R15.reuse, R21.reuse, 0x1 ;  /* 0x000000150f027211 */ /* 0x0c1fe400078a08ff */
[C---:B------:R-:W-:Y:S01]  /*2990*/  LEA R8, P6, R0.reuse, R21, 0x1 ;  /* 0x0000001500087211 */ /* 0x040fe200078c08ff */
[----:B--2---:R0:W-:Y:S01]  /*29a0*/  @P2 STG.E.U16 [R6.64], R27 ;  /* 0x0000001b06002986 */ /* 0x0041e2000c101506 */
[-C--:B------:R-:W-:Y:S01]  /*29b0*/  LEA.HI.X.SX32 R3, R15, R23.reuse, 0x1, P5 ;  /* 0x000000170f037211 */ /* 0x080fe200028f0eff */
[----:B------:R-:W-:Y:S01]  /*29c0*/  IMAD.MOV.U32 R15, RZ, RZ, c[0x0][0x198] ;  /* 0x00006600ff0f7624 */ /* 0x000fe200078e00ff */
[----:B------:R-:W-:Y:S02]  /*29d0*/  LEA.HI.X.SX32 R9, R0, R23, 0x1, P6 ;  /* 0x0000001700097211 */ /* 0x000fe400030f0eff */
[----:B------:R-:W-:Y:S01]  /*29e0*/  ISETP.LT.AND P2, PT, R17, c[0x0][0x17c], !P0 ;  /* 0x00005f0011007a0c */ /* 0x000fe20004741270 */
[----:B---3--:R1:W-:Y:S01]  /*29f0*/  @P4 STG.E.U16 [R2.64], R35 ;  /* 0x0000002302004986 */ /* 0x0083e2000c101506 */
[----:B------:R-:W-:Y:S01]  /*2a00*/  IMAD R20, R15, 0x20, R20 ;  /* 0x000000200f147824 */ /* 0x000fe200078e0214 */
[----:B------:R-:W-:-:S02]  /*2a10*/  LEA R10, P5, R11, R21, 0x1 ;  /* 0x000000150b0a7211 */ /* 0x000fc400078a08ff */
[----:B----4-:R2:W-:Y:S01]  /*2a20*/  @P3 STG.E.U16 [R8.64], R29 ;  /* 0x0000001d08003986 */ /* 0x0105e2000c101506 */
[C---:B------:R-:W-:Y:S01]  /*2a30*/  ISETP.LT.AND P3, PT, R19.reuse, c[0x0][0x17c], !P0 ;  /* 0x00005f0013007a0c */ /* 0x040fe20004761270 */
[----:B------:R-:W-:Y:S01]  /*2a40*/  IMAD R19, R19, c[0x0][0x198], RZ ;  /* 0x0000660013137a24 */ /* 0x000fe200078e02ff */
[C---:B------:R-:W-:Y:S01]  /*2a50*/  ISETP.LT.AND P4, PT, R18.reuse, c[0x0][0x17c], !P0 ;  /* 0x00005f0012007a0c */ /* 0x040fe20004781270 */
[----:B------:R-:W-:Y:S01]  /*2a60*/  IMAD R0, R15, 0x4, R20 ;  /* 0x000000040f007824 */ /* 0x000fe200078e0214 */
[----:B------:R-:W-:Y:S01]  /*2a70*/  LEA.HI.X.SX32 R11, R11, R23, 0x1, P5 ;  /* 0x000000170b0b7211 */ /* 0x000fe200028f0eff */
[----:B------:R-:W-:Y:S01]  /*2a80*/  IMAD R18, R18, c[0x0][0x198], RZ ;  /* 0x0000660012127a24 */ /* 0x000fe200078e02ff */
[----:B0-----:R-:W-:Y:S02]  /*2a90*/  LEA R6, P6, R19, R21, 0x1 ;  /* 0x0000001513067211 */ /* 0x001fe400078c08ff */
[----:B------:R-:W-:Y:S01]  /*2aa0*/  PRMT R25, R25, 0x7632, R25 ;  /* 0x0000763219197816 */ /* 0x000fe20000000019 */
[----:B-----5:R0:W-:Y:S01]  /*2ab0*/  @P2 STG.E.U16 [R10.64], R37 ;  /* 0x000000250a002986 */ /* 0x0201e2000c101506 */
[----:B------:R-:W-:-:S02]  /*2ac0*/  LEA.HI.X.SX32 R7, R19, R23, 0x1, P6 ;  /* 0x0000001713077211 */ /* 0x000fc400030f0eff */
[-C--:B-1----:R-:W-:Y:S02]  /*2ad0*/  LEA R2, P6, R20, R21.reuse, 0x1 ;  /* 0x0000001514027211 */ /* 0x082fe400078c08ff */
[----:B------:R-:W-:Y:S02]  /*2ae0*/  LEA R4, P5, R18, R21, 0x1 ;  /* 0x0000001512047211 */ /* 0x000fe400078a08ff */
[----:B------:R-:W-:Y:S02]  /*2af0*/  LEA.HI.X.SX32 R3, R20, R23, 0x1, P6 ;  /* 0x0000001714037211 */ /* 0x000fe400030f0eff */
[C---:B--2---:R-:W-:Y:S02]  /*2b00*/  LEA R8, P6, R0.reuse, R21, 0x1 ;  /* 0x0000001500087211 */ /* 0x044fe400078c08ff */
[----:B------:R-:W-:Y:S01]  /*2b10*/  ISETP.LT.AND P2, PT, R57, c[0x0][0x17c], !P0 ;  /* 0x00005f0039007a0c */ /* 0x000fe20004741270 */
[----:B0-----:R-:W-:Y:S01]  /*2b20*/  IMAD R11, R15, 0x4, R0 ;  /* 0x000000040f0b7824 */ /* 0x001fe200078e0200 */
[----:B------:R-:W-:-:S02]  /*2b30*/  LEA.HI.X.SX32 R9, R0, R23, 0x1, P6 ;  /* 0x0000001700097211 */ /* 0x000fc400030f0eff */
[----:B------:R-:W-:Y:S01]  /*2b40*/  LEA.HI.X.SX32 R5, R18, R23, 0x1, P5 ;  /* 0x0000001712057211 */ /* 0x000fe200028f0eff */
[----:B------:R-:W-:Y:S01]  /*2b50*/  IMAD R0, R15, 0x4, R11 ;  /* 0x000000040f007824 */ /* 0x000fe200078e020b */
[----:B------:R-:W-:Y:S02]  /*2b60*/  PRMT R33, R33, 0x7632, R33 ;  /* 0x0000763221217816 */ /* 0x000fe40000000021 */
[----:B------:R-:W-:Y:S01]  /*2b70*/  ISETP.LT.AND P5, PT, R58, c[0x0][0x17c], !P0 ;  /* 0x00005f003a007a0c */ /* 0x000fe200047a1270 */
[----:B------:R-:W-:Y:S01]  /*2b80*/  IMAD R12, R15, 0x4, R0 ;  /* 0x000000040f0c7824 */ /* 0x000fe200078e0200 */
[----:B------:R0:W-:Y:S01]  /*2b90*/  @P4 STG.E.U16 [R4.64], R31 ;  /* 0x0000001f04004986 */ /* 0x0001e2000c101506 */
[----:B------:R-:W-:Y:S02]  /*2ba0*/  ISETP.LT.AND P4, PT, R59, c[0x0][0x17c], !P0 ;  /* 0x00005f003b007a0c */ /* 0x000fe40004781270 */
[----:B------:R-:W-:Y:S01]  /*2bb0*/  IMAD R13, R15, 0x4, R12 ;  /* 0x000000040f0d7824 */ /* 0x000fe200078e020c */
[----:B------:R1:W-:Y:S01]  /*2bc0*/  @P3 STG.E.U16 [R6.64], R39 ;  /* 0x0000002706003986 */ /* 0x0003e2000c101506 */
[----:B------:R-:W-:-:S02]  /*2bd0*/  ISETP.LT.AND P3, PT, R60, c[0x0][0x17c], !P0 ;  /* 0x00005f003c007a0c */ /* 0x000fc40004761270 */
[-C--:B------:R-:W-:Y:S01]  /*2be0*/  LEA R10, P6, R12, R21.reuse, 0x1 ;  /* 0x000000150c0a7211 */ /* 0x080fe200078c08ff */
[----:B------:R2:W-:Y:S01]  /*2bf0*/  @P1 STG.E.U16 [R2.64], R25 ;  /* 0x0000001902001986 */ /* 0x0005e2000c101506 */
[----:B------:R-:W-:Y:S01]  /*2c00*/  IMAD R14, R15, 0x4, R13 ;  /* 0x000000040f0e7824 */ /* 0x000fe200078e020d */
[----:B------:R-:W-:Y:S02]  /*2c10*/  PRMT R27, R27, 0x7632, R27 ;  /* 0x000076321b1b7816 */ /* 0x000fe4000000001b */
[-C--:B0-----:R-:W-:Y:S01]  /*2c20*/  LEA R4, P1, R11, R21.reuse, 0x1 ;  /* 0x000000150b047211 */ /* 0x081fe200078208ff */
[----:B------:R-:W-:Y:S01]  /*2c30*/  @P2 STG.E.U16 [R8.64], R33 ;  /* 0x0000002108002986 */ /* 0x000fe2000c101506 */
[----:B------:R-:W-:Y:S02]  /*2c40*/  PRMT R35, R35, 0x7632, R35 ;  /* 0x0000763223237816 */ /* 0x000fe40000000023 */
[----:B-1----:R-:W-:Y:S02]  /*2c50*/  LEA R6, P2, R0, R21, 0x1 ;  /* 0x0000001500067211 */ /* 0x002fe400078408ff */
[----:B------:R-:W-:-:S02]  /*2c60*/  LEA.HI.X.SX32 R5, R11, R23, 0x1, P1 ;  /* 0x000000170b057211 */ /* 0x000fc400008f0eff */
[----:B--2---:R-:W-:Y:S02]  /*2c70*/  LEA R2, P1, R13, R21, 0x1 ;  /* 0x000000150d027211 */ /* 0x004fe400078208ff */
[-C--:B------:R-:W-:Y:S01]  /*2c80*/  LEA.HI.X.SX32 R7, R0, R23.reuse, 0x1, P2 ;  /* 0x0000001700077211 */ /* 0x080fe200010f0eff */
[----:B------:R0:W-:Y:S01]  /*2c90*/  @P5 STG.E.U16 [R4.64], R27 ;  /* 0x0000001b04005986 */ /* 0x0001e2000c101506 */
[----:B------:R-:W-:Y:S01]  /*2ca0*/  ISETP.LT.AND P2, PT, R61, c[0x0][0x17c], !P0 ;  /* 0x00005f003d007a0c */ /* 0x000fe20004741270 */
[----:B------:R-:W-:Y:S01]  /*2cb0*/  IMAD R0, R15, 0x4, R14 ;  /* 0x000000040f007824 */ /* 0x000fe200078e020e */
[----:B------:R-:W-:Y:S01]  /*2cc0*/  LEA.HI.X.SX32 R3, R13, R23, 0x1, P1 ;  /* 0x000000170d037211 */ /* 0x000fe200008f0eff */
[----:B------:R1:W-:Y:S01]  /*2cd0*/  @P4 STG.E.U16 [R6.64], R35 ;  /* 0x0000002306004986 */ /* 0x0003e2000c101506 */
[----:B------:R-:W-:Y:S02]  /*2ce0*/  ISETP.LT.AND P1, PT, R82, c[0x0][0x17c], !P0 ;  /* 0x00005f0052007a0c */ /* 0x000fe40004721270 */
[----:B------:R-:W-:-:S02]  /*2cf0*/  ISETP.LT.AND P0, PT, R83, c[0x0][0x17c], !P0 ;  /* 0x00005f0053007a0c */ /* 0x000fc40004701270 */
[----:B------:R-:W-:Y:S02]  /*2d00*/  LEA.HI.X.SX32 R11, R12, R23, 0x1, P6 ;  /* 0x000000170c0b7211 */ /* 0x000fe400030f0eff */
[C---:B------:R-:W-:Y:S02]  /*2d10*/  LEA R12, P6, R14.reuse, R21, 0x1 ;  /* 0x000000150e0c7211 */ /* 0x040fe400078c08ff */
[----:B0-----:R-:W-:Y:S02]  /*2d20*/  PRMT R5, R29, 0x7632, R5 ;  /* 0x000076321d057816 */ /* 0x001fe40000000005 */
[----:B------:R-:W-:Y:S02]  /*2d30*/  PRMT R37, R37, 0x7632, R37 ;  /* 0x0000763225257816 */ /* 0x000fe40000000025 */
[----:B------:R-:W-:Y:S01]  /*2d40*/  LEA.HI.X.SX32 R13, R14, R23, 0x1, P6 ;  /* 0x000000170e0d7211 */ /* 0x000fe200030f0eff */
[----:B------:R1:W-:Y:S01]  /*2d50*/  @P3 STG.E.U16 [R10.64], R5 ;  /* 0x000000050a003986 */ /* 0x0003e2000c101506 */
[----:B------:R-:W-:-:S02]  /*2d60*/  PRMT R31, R31, 0x7632, R31 ;  /* 0x000076321f1f7816 */ /* 0x000fc4000000001f */
[C---:B------:R-:W-:Y:S01]  /*2d70*/  LEA R8, P6, R0.reuse, R21, 0x1 ;  /* 0x0000001500087211 */ /* 0x040fe200078c08ff */
[----:B------:R1:W-:Y:S03]  /*2d80*/  @P2 STG.E.U16 [R2.64], R37 ;  /* 0x0000002502002986 */ /* 0x0003e6000c101506 */
[----:B------:R-:W-:Y:S01]  /*2d90*/  LEA.HI.X.SX32 R9, R0, R23, 0x1, P6 ;  /* 0x0000001700097211 */ /* 0x000fe200030f0eff */
[----:B------:R1:W-:Y:S01]  /*2da0*/  @P1 STG.E.U16 [R12.64], R31 ;  /* 0x0000001f0c001986 */ /* 0x0003e2000c101506 */
[----:B------:R-:W-:Y:S07]  /*2db0*/  @!P0 EXIT ;  /* 0x000000000000894d */ /* 0x000fee0003800000 */
[----:B------:R-:W-:-:S05]  /*2dc0*/  PRMT R4, R39, 0x7632, R4 ;  /* 0x0000763227047816 */ /* 0x000fca0000000004 */
[----:B------:R-:W-:Y:S01]  /*2dd0*/  STG.E.U16 [R8.64], R4 ;  /* 0x0000000408007986 */ /* 0x000fe2000c101506 */
[----:B------:R-:W-:Y:S05]  /*2de0*/  EXIT ;  /* 0x000000000000794d */ /* 0x000fea0003800000 */
.L_x_3:
[----:B------:R-:W-:-:S00]  /*2df0*/  BRA `(.L_x_3) ;  /* 0xfffffff000007947 */ /* 0x000fc0000383ffff */
[----:B------:R-:W-:-:S00]  /*2e00*/  NOP ;  /* 0x0000000000007918 */ /* 0x000fc00000000000 */
[----:B------:R-:W-:-:S00]  /*2e10*/  NOP ;  /* 0x0000000000007918 */ /* 0x000fc00000000000 */
[----:B------:R-:W-:-:S00]  /*2e20*/  NOP ;  /* 0x0000000000007918 */ /* 0x000fc00000000000 */
[----:B------:R-:W-:-:S00]  /*2e30*/  NOP ;  /* 0x0000000000007918 */ /* 0x000fc00000000000 */
[----:B------:R-:W-:-:S00]  /*2e40*/  NOP ;  /* 0x0000000000007918 */ /* 0x000fc00000000000 */
[----:B------:R-:W-:-:S00]  /*2e50*/  NOP ;  /* 0x0000000000007918 */ /* 0x000fc00000000000 */
[----:B------:R-:W-:-:S00]  /*2e60*/  NOP ;  /* 0x0000000000007918 */ /* 0x000fc00000000000 */
[----:B------:R-:W-:-:S00]  /*2e70*/  NOP ;  /* 0x0000000000007918 */ /* 0x000fc00000000000 */
.L_x_4:


//--------------------- .nv.shared.matmul_kernel  --------------------------
	.section	.nv.shared.matmul_kernel,"aw",@nobits
	.sectionflags	@""
	.align	16
